	.target	sm_100a

	.elftype	@"ET_EXEC"


//--------------------- .note.nv.tkinfo           --------------------------
	.section	.note.nv.tkinfo,"",@"SHT_NOTE"
	.sectionflags	@"SHF_NOTE_NV_TKINFO"
	.tkinfo
        /*0018*/ 	.word	0x00000002
        /*0030*/ 	.string	""
        /*0030*/ 	.string	"ptxas"
        /*0030*/ 	.string	"Cuda compilation tools, release 13.0, V13.0.88"
        /*0030*/ 	.string	"Build cuda_13.0.r13.0/compiler.36424714_0"
        /*0030*/ 	.string	"-arch sm_100a -m 64 "



//--------------------- .note.nv.cuinfo           --------------------------
	.section	.note.nv.cuinfo,"",@"SHT_NOTE"
	.sectionflags	@"SHF_NOTE_NV_CUINFO"
        /*0018*/ 	.short	0x0002
        /*001a*/ 	.short	0x0064
        /*001c*/ 	.short	0x0082
	.zero		2


//--------------------- .nv.info                  --------------------------
	.section	.nv.info,"",@"SHT_CUDA_INFO"
	.align	4


	//----- nvinfo : EIATTR_REGCOUNT
	.align		4
        /*0000*/ 	.byte	0x04, 0x2f
        /*0002*/ 	.short	(.L_19 - .L_18)
	.align		4
.L_18:
        /*0004*/ 	.word	index@(_ZN7cutlass13device_kernelINS_4gemm6kernel13GemmUniversalIN4cute5tupleIJiiiiEEENS1_10collective13CollectiveMmaINS1_35MainloopSm100TmaUmmaWarpSpecializedILi2ELi2ELi4ENS5_IJNS4_1CILi4EEESB_NSA_ILi1EEEEEEEENS5_IJNSA_ILi64EEENSA_ILi256EEESF_EEENS_10tfloat32_tENS5_IJlSC_lEEESI_SJ_NS4_8TiledMMAINS4_8MMA_AtomIJNS4_17SM100_MMA_TF32_SSISI_SI_fLi64ELi256ELNS4_4UMMA5MajorE0ELSO_0ELNSN_7ScaleInE0ELSP_0EEEEEENS4_6LayoutINS5_IJSC_SC_SC_EEENS5_IJNSA_ILi0EEESU_SU_EEEEENS5_IJNS4_10UnderscoreESX_SX_EEEEENS4_23SM90_TMA_LOAD_MULTICASTENS4_14ComposedLayoutINS4_7SwizzleILi3ELi4ELi3EEENS4_18smem_ptr_flag_bitsILi32EEENSS_INS5_IJNSA_ILi8EEENSA_ILi32EEEEEENS5_IJS17_SC_EEEEEEEvNS4_8identityES10_S1B_vS1C_EENS_8epilogue10collective18CollectiveEpilogueINS1E_23Sm100TmaWarpSpecializedILi4ELi2ELi16ELb1ELb0EEEJSH_NS5_IJNSS_ISF_SC_EENSS_IS17_SC_EEEEESI_SJ_SI_SJ_NS1E_6fusion15FusionCallbacksIS1I_NS1M_17LinearCombinationISI_fSI_fLNS_15FloatRoundStyleE2EEESH_S1L_JEEENS4_5SM1004TMEM4LOAD26SM100_TMEM_LOAD_16dp128b8xENS4_13SM90_TMA_LOADES1B_NS4_17SM75_U32x4_LDSM_NENS4_14SM90_TMA_STOREES1B_NS4_17SM90_U32x4_STSM_NENS4_39AutoVectorizingCopyWithAssumedAlignmentILi128EEEEEEvvEEEEvNT_6ParamsE)
        /*0008*/ 	.word	0x0000005a


	//----- nvinfo : EIATTR_FRAME_SIZE
	.align		4
.L_19:
        /*000c*/ 	.byte	0x04, 0x11
        /*000e*/ 	.short	(.L_21 - .L_20)
	.align		4
.L_20:
        /*0010*/ 	.word	index@($__internal_2_$__cuda_sm10x_tcgen05_guardrail_trap_unallocated_columns_being_dealloced)
        /*0014*/ 	.word	0x00000000


	//----- nvinfo : EIATTR_FRAME_SIZE
	.align		4
.L_21:
        /*0018*/ 	.byte	0x04, 0x11
        /*001a*/ 	.short	(.L_23 - .L_22)
	.align		4
.L_22:
        /*001c*/ 	.word	index@($__internal_1_$__cuda_sm10x_tcgen05_guardrail_trap_phase_invalid_during_alloc)
        /*0020*/ 	.word	0x00000000


	//----- nvinfo : EIATTR_FRAME_SIZE
	.align		4
.L_23:
        /*0024*/ 	.byte	0x04, 0x11
        /*0026*/ 	.short	(.L_25 - .L_24)
	.align		4
.L_24:
        /*0028*/ 	.word	index@($__internal_0_$__cuda_sm10x_tcgen05_guardrail_trap_col_being_dealloced_not_returned_by_alloc)
        /*002c*/ 	.word	0x00000000


	//----- nvinfo : EIATTR_FRAME_SIZE
	.align		4
.L_25:
        /*0030*/ 	.byte	0x04, 0x11
        /*0032*/ 	.short	(.L_27 - .L_26)
	.align		4
.L_26:
        /*0034*/ 	.word	index@(_ZN7cutlass13device_kernelINS_4gemm6kernel13GemmUniversalIN4cute5tupleIJiiiiEEENS1_10collective13CollectiveMmaINS1_35MainloopSm100TmaUmmaWarpSpecializedILi2ELi2ELi4ENS5_IJNS4_1CILi4EEESB_NSA_ILi1EEEEEEEENS5_IJNSA_ILi64EEENSA_ILi256EEESF_EEENS_10tfloat32_tENS5_IJlSC_lEEESI_SJ_NS4_8TiledMMAINS4_8MMA_AtomIJNS4_17SM100_MMA_TF32_SSISI_SI_fLi64ELi256ELNS4_4UMMA5MajorE0ELSO_0ELNSN_7ScaleInE0ELSP_0EEEEEENS4_6LayoutINS5_IJSC_SC_SC_EEENS5_IJNSA_ILi0EEESU_SU_EEEEENS5_IJNS4_10UnderscoreESX_SX_EEEEENS4_23SM90_TMA_LOAD_MULTICASTENS4_14ComposedLayoutINS4_7SwizzleILi3ELi4ELi3EEENS4_18smem_ptr_flag_bitsILi32EEENSS_INS5_IJNSA_ILi8EEENSA_ILi32EEEEEENS5_IJS17_SC_EEEEEEEvNS4_8identityES10_S1B_vS1C_EENS_8epilogue10collective18CollectiveEpilogueINS1E_23Sm100TmaWarpSpecializedILi4ELi2ELi16ELb1ELb0EEEJSH_NS5_IJNSS_ISF_SC_EENSS_IS17_SC_EEEEESI_SJ_SI_SJ_NS1E_6fusion15FusionCallbacksIS1I_NS1M_17LinearCombinationISI_fSI_fLNS_15FloatRoundStyleE2EEESH_S1L_JEEENS4_5SM1004TMEM4LOAD26SM100_TMEM_LOAD_16dp128b8xENS4_13SM90_TMA_LOADES1B_NS4_17SM75_U32x4_LDSM_NENS4_14SM90_TMA_STOREES1B_NS4_17SM90_U32x4_STSM_NENS4_39AutoVectorizingCopyWithAssumedAlignmentILi128EEEEEEvvEEEEvNT_6ParamsE)
        /*0038*/ 	.word	0x00000000


	//----- nvinfo : EIATTR_MIN_STACK_SIZE
	.align		4
.L_27:
        /*003c*/ 	.byte	0x04, 0x12
        /*003e*/ 	.short	(.L_29 - .L_28)
	.align		4
.L_28:
        /*0040*/ 	.word	index@(_ZN7cutlass13device_kernelINS_4gemm6kernel13GemmUniversalIN4cute5tupleIJiiiiEEENS1_10collective13CollectiveMmaINS1_35MainloopSm100TmaUmmaWarpSpecializedILi2ELi2ELi4ENS5_IJNS4_1CILi4EEESB_NSA_ILi1EEEEEEEENS5_IJNSA_ILi64EEENSA_ILi256EEESF_EEENS_10tfloat32_tENS5_IJlSC_lEEESI_SJ_NS4_8TiledMMAINS4_8MMA_AtomIJNS4_17SM100_MMA_TF32_SSISI_SI_fLi64ELi256ELNS4_4UMMA5MajorE0ELSO_0ELNSN_7ScaleInE0ELSP_0EEEEEENS4_6LayoutINS5_IJSC_SC_SC_EEENS5_IJNSA_ILi0EEESU_SU_EEEEENS5_IJNS4_10UnderscoreESX_SX_EEEEENS4_23SM90_TMA_LOAD_MULTICASTENS4_14ComposedLayoutINS4_7SwizzleILi3ELi4ELi3EEENS4_18smem_ptr_flag_bitsILi32EEENSS_INS5_IJNSA_ILi8EEENSA_ILi32EEEEEENS5_IJS17_SC_EEEEEEEvNS4_8identityES10_S1B_vS1C_EENS_8epilogue10collective18CollectiveEpilogueINS1E_23Sm100TmaWarpSpecializedILi4ELi2ELi16ELb1ELb0EEEJSH_NS5_IJNSS_ISF_SC_EENSS_IS17_SC_EEEEESI_SJ_SI_SJ_NS1E_6fusion15FusionCallbacksIS1I_NS1M_17LinearCombinationISI_fSI_fLNS_15FloatRoundStyleE2EEESH_S1L_JEEENS4_5SM1004TMEM4LOAD26SM100_TMEM_LOAD_16dp128b8xENS4_13SM90_TMA_LOADES1B_NS4_17SM75_U32x4_LDSM_NENS4_14SM90_TMA_STOREES1B_NS4_17SM90_U32x4_STSM_NENS4_39AutoVectorizingCopyWithAssumedAlignmentILi128EEEEEEvvEEEEvNT_6ParamsE)
        /*0044*/ 	.word	0x00000000
.L_29:


//--------------------- .nv.compat                --------------------------
	.section	.nv.compat,"",@"SHT_CUDA_COMPAT_INFO"
	.align	4
        /*0000*/ 	.byte	0x02, 0x09, 0x01, 0x00, 0x02, 0x02, 0x02, 0x00, 0x02, 0x05, 0x05, 0x00, 0x03, 0x07, 0x01, 0x01
        /*0010*/ 	.byte	0x02, 0x03, 0x01, 0x00, 0x02, 0x06, 0x01, 0x00, 0x04, 0x0b, 0x08, 0x00, 0x09, 0x00, 0x00, 0x00
        /*0020*/ 	.byte	0x00, 0x00, 0x00, 0x00


//--------------------- .nv.info._ZN7cutlass13device_kernelINS_4gemm6kernel13GemmUniversalIN4cute5tupleIJiiiiEEENS1_10collective13CollectiveMmaINS1_35MainloopSm100TmaUmmaWarpSpecializedILi2ELi2ELi4ENS5_IJNS4_1CILi4EEESB_NSA_ILi1EEEEEEEENS5_IJNSA_ILi64EEENSA_ILi256EEESF_EEENS_10tfloat32_tENS5_IJlSC_lEEESI_SJ_NS4_8TiledMMAINS4_8MMA_AtomIJNS4_17SM100_MMA_TF32_SSISI_SI_fLi64ELi256ELNS4_4UMMA5MajorE0ELSO_0ELNSN_7ScaleInE0ELSP_0EEEEEENS4_6LayoutINS5_IJSC_SC_SC_EEENS5_IJNSA_ILi0EEESU_SU_EEEEENS5_IJNS4_10UnderscoreESX_SX_EEEEENS4_23SM90_TMA_LOAD_MULTICASTENS4_14ComposedLayoutINS4_7SwizzleILi3ELi4ELi3EEENS4_18smem_ptr_flag_bitsILi32EEENSS_INS5_IJNSA_ILi8EEENSA_ILi32EEEEEENS5_IJS17_SC_EEEEEEEvNS4_8identityES10_S1B_vS1C_EENS_8epilogue10collective18CollectiveEpilogueINS1E_23Sm100TmaWarpSpecializedILi4ELi2ELi16ELb1ELb0EEEJSH_NS5_IJNSS_ISF_SC_EENSS_IS17_SC_EEEEESI_SJ_SI_SJ_NS1E_6fusion15FusionCallbacksIS1I_NS1M_17LinearCombinationISI_fSI_fLNS_15FloatRoundStyleE2EEESH_S1L_JEEENS4_5SM1004TMEM4LOAD26SM100_TMEM_LOAD_16dp128b8xENS4_13SM90_TMA_LOADES1B_NS4_17SM75_U32x4_LDSM_NENS4_14SM90_TMA_STOREES1B_NS4_17SM90_U32x4_STSM_NENS4_39AutoVectorizingCopyWithAssumedAlignmentILi128EEEEEEvvEEEEvNT_6ParamsE --------------------------
	.section	.nv.info._ZN7cutlass13device_kernelINS_4gemm6kernel13GemmUniversalIN4cute5tupleIJiiiiEEENS1_10collective13CollectiveMmaINS1_35MainloopSm100TmaUmmaWarpSpecializedILi2ELi2ELi4ENS5_IJNS4_1CILi4EEESB_NSA_ILi1EEEEEEEENS5_IJNSA_ILi64EEENSA_ILi256EEESF_EEENS_10tfloat32_tENS5_IJlSC_lEEESI_SJ_NS4_8TiledMMAINS4_8MMA_AtomIJNS4_17SM100_MMA_TF32_SSISI_SI_fLi64ELi256ELNS4_4UMMA5MajorE0ELSO_0ELNSN_7ScaleInE0ELSP_0EEEEEENS4_6LayoutINS5_IJSC_SC_SC_EEENS5_IJNSA_ILi0EEESU_SU_EEEEENS5_IJNS4_10UnderscoreESX_SX_EEEEENS4_23SM90_TMA_LOAD_MULTICASTENS4_14ComposedLayoutINS4_7SwizzleILi3ELi4ELi3EEENS4_18smem_ptr_flag_bitsILi32EEENSS_INS5_IJNSA_ILi8EEENSA_ILi32EEEEEENS5_IJS17_SC_EEEEEEEvNS4_8identityES10_S1B_vS1C_EENS_8epilogue10collective18CollectiveEpilogueINS1E_23Sm100TmaWarpSpecializedILi4ELi2ELi16ELb1ELb0EEEJSH_NS5_IJNSS_ISF_SC_EENSS_IS17_SC_EEEEESI_SJ_SI_SJ_NS1E_6fusion15FusionCallbacksIS1I_NS1M_17LinearCombinationISI_fSI_fLNS_15FloatRoundStyleE2EEESH_S1L_JEEENS4_5SM1004TMEM4LOAD26SM100_TMEM_LOAD_16dp128b8xENS4_13SM90_TMA_LOADES1B_NS4_17SM75_U32x4_LDSM_NENS4_14SM90_TMA_STOREES1B_NS4_17SM90_U32x4_STSM_NENS4_39AutoVectorizingCopyWithAssumedAlignmentILi128EEEEEEvvEEEEvNT_6ParamsE,"",@"SHT_CUDA_INFO"
	.sectionflags	@""
	.align	4


	//----- nvinfo : EIATTR_CUDA_API_VERSION
	.align		4
        /*0000*/ 	.byte	0x04, 0x37
        /*0002*/ 	.short	(.L_31 - .L_30)
.L_30:
        /*0004*/ 	.word	0x00000082


	//----- nvinfo : EIATTR_KPARAM_INFO
	.align		4
.L_31:
        /*0008*/ 	.byte	0x04, 0x17
        /*000a*/ 	.short	(.L_33 - .L_32)
.L_32:
        /*000c*/ 	.word	0x00000000
        /*0010*/ 	.short	0x0000
        /*0012*/ 	.short	0x0000
        /*0014*/ 	.byte	0x00, 0xf0, 0x01, 0x20


	//----- nvinfo : EIATTR_AT_ENTRY_FRAGMENTS
	.align		4
.L_33:
        /*0018*/ 	.byte	0x04, 0x4f
        /*001a*/ 	.short	(.L_35 - .L_34)


	//   ....[0]....
.L_34:
        /*001c*/ 	.word	0x00000006


	//----- nvinfo : EIATTR_RESERVED_SMEM_USED
	.align		4
.L_35:
        /*0020*/ 	.byte	0x01, 0x41
	.zero		2


	//----- nvinfo : EIATTR_SPARSE_MMA_MASK
	.align		4
        /*0024*/ 	.byte	0x03, 0x50
        /*0026*/ 	.short	0x0000


	//----- nvinfo : EIATTR_TCGEN05_1CTA_USED
	.align		4
        /*0028*/ 	.byte	0x01, 0x51
	.zero		2


	//----- nvinfo : EIATTR_MAXREG_COUNT
	.align		4
        /*002c*/ 	.byte	0x03, 0x1b
        /*002e*/ 	.short	0x00ff


	//----- nvinfo : EIATTR_NUM_BARRIERS
	.align		4
        /*0030*/ 	.byte	0x02, 0x4c
        /*0032*/ 	.byte	0x07
	.zero		1


	//----- nvinfo : EIATTR_EXTERNS
	.align		4
        /*0034*/ 	.byte	0x04, 0x0f
        /*0036*/ 	.short	(.L_37 - .L_36)


	//   ....[0]....
	.align		4
.L_36:
        /*0038*/ 	.word	index@(__assertfail)


	//----- nvinfo : EIATTR_MERCURY_ISA_VERSION
	.align		4
.L_37:
        /*003c*/ 	.byte	0x03, 0x5f
        /*003e*/ 	.short	0x0101


	//----- nvinfo : EIATTR_INT_WARP_WIDE_INSTR_OFFSETS
	.align		4
        /*0040*/ 	.byte	0x04, 0x31
        /*0042*/ 	.short	(.L_39 - .L_38)


	//   ....[0]....
.L_38:
        /*0044*/ 	.word	0x00004350


	//   ....[1]....
        /*0048*/ 	.word	0x00004370


	//   ....[2]....
        /*004c*/ 	.word	0x000043a0


	//   ....[3]....
        /*0050*/ 	.word	0x00004ed0


	//   ....[4]....
        /*0054*/ 	.word	0x00004f40


	//   ....[5]....
        /*0058*/ 	.word	0x00005030


	//   ....[6]....
        /*005c*/ 	.word	0x000050b0


	//   ....[7]....
        /*0060*/ 	.word	0x000051a0


	//   ....[8]....
        /*0064*/ 	.word	0x00005220


	//   ....[9]....
        /*0068*/ 	.word	0x00005320


	//   ....[10]....
        /*006c*/ 	.word	0x000053b0


	//   ....[11]....
        /*0070*/ 	.word	0x000054b0


	//   ....[12]....
        /*0074*/ 	.word	0x00005530


	//   ....[13]....
        /*0078*/ 	.word	0x00005630


	//   ....[14]....
        /*007c*/ 	.word	0x000056b0


	//   ....[15]....
        /*0080*/ 	.word	0x000057b0


	//   ....[16]....
        /*0084*/ 	.word	0x00005830


	//   ....[17]....
        /*0088*/ 	.word	0x00005920


	//   ....[18]....
        /*008c*/ 	.word	0x000059b0


	//----- nvinfo : EIATTR_COOP_GROUP_MASK_REGIDS
	.align		4
.L_39:
        /*0090*/ 	.byte	0x04, 0x29
        /*0092*/ 	.short	(.L_41 - .L_40)


	//   ....[0]....
.L_40:
        /*0094*/ 	.word	0xffffffff


	//   ....[1]....
        /*0098*/ 	.word	0xffffffff


	//   ....[2]....
        /*009c*/ 	.word	0xffffffff


	//   ....[3]....
        /*00a0*/ 	.word	0xffffffff


	//   ....[4]....
        /*00a4*/ 	.word	0xffffffff


	//   ....[5]....
        /*00a8*/ 	.word	0xffffffff


	//   ....[6]....
        /*00ac*/ 	.word	0xffffffff


	//   ....[7]....
        /*00b0*/ 	.word	0xffffffff


	//   ....[8]....
        /*00b4*/ 	.word	0xffffffff


	//   ....[9]....
        /*00b8*/ 	.word	0xffffffff


	//   ....[10]....
        /*00bc*/ 	.word	0xffffffff


	//   ....[11]....
        /*00c0*/ 	.word	0xffffffff


	//   ....[12]....
        /*00c4*/ 	.word	0xffffffff


	//   ....[13]....
        /*00c8*/ 	.word	0xffffffff


	//----- nvinfo : EIATTR_COOP_GROUP_INSTR_OFFSETS
	.align		4
.L_41:
        /*00cc*/ 	.byte	0x04, 0x28
        /*00ce*/ 	.short	(.L_43 - .L_42)


	//   ....[0]....
.L_42:
        /*00d0*/ 	.word	0x00000080


	//   ....[1]....
        /*00d4*/ 	.word	0x000004e0


	//   ....[2]....
        /*00d8*/ 	.word	0x00000650


	//   ....[3]....
        /*00dc*/ 	.word	0x000007f0


	//   ....[4]....
        /*00e0*/ 	.word	0x000008f0


	//   ....[5]....
        /*00e4*/ 	.word	0x00000a60


	//   ....[6]....
        /*00e8*/ 	.word	0x00000c00


	//   ....[7]....
        /*00ec*/ 	.word	0x00000db0


	//   ....[8]....
        /*00f0*/ 	.word	0x000025e0


	//   ....[9]....
        /*00f4*/ 	.word	0x00003380


	//   ....[10]....
        /*00f8*/ 	.word	0x00003590


	//   ....[11]....
        /*00fc*/ 	.word	0x000035c0


	//   ....[12]....
        /*0100*/ 	.word	0x00004230


	//   ....[13]....
        /*0104*/ 	.word	0x00004460


	//----- nvinfo : EIATTR_VRC_CTA_INIT_COUNT
	.align		4
.L_43:
        /*0108*/ 	.byte	0x02, 0x4a
        /*010a*/ 	.byte	0x80
	.zero		1


	//----- nvinfo : EIATTR_SYSCALL_OFFSETS
	.align		4
        /*010c*/ 	.byte	0x04, 0x46
        /*010e*/ 	.short	(.L_45 - .L_44)


	//   ....[0]....
.L_44:
        /*0110*/ 	.word	0x00006680


	//   ....[1]....
        /*0114*/ 	.word	0x00006770


	//   ....[2]....
        /*0118*/ 	.word	0x00006f90


	//   ....[3]....
        /*011c*/ 	.word	0x00007950


	//   ....[4]....
        /*0120*/ 	.word	0x000082b0


	//   ....[5]....
        /*0124*/ 	.word	0x00008c60


	//   ....[6]....
        /*0128*/ 	.word	0x00009610


	//   ....[7]....
        /*012c*/ 	.word	0x00009ff0


	//   ....[8]....
        /*0130*/ 	.word	0x0000a9a0


	//   ....[9]....
        /*0134*/ 	.word	0x0000b300


	//----- nvinfo : EIATTR_MBARRIER_INSTR_OFFSETS
	.align		4
.L_45:
        /*0138*/ 	.byte	0x04, 0x39
        /*013a*/ 	.short	(.L_47 - .L_46)


	//   ....[0]....
.L_46:
        /*013c*/ 	.word	0x00000600
        /*0140*/ 	.word	0x000000ff
        /*0144*/ 	.word	0x00000000
        /*0148*/ 	.short	0x0100
        /*014a*/ 	.byte	0x04
	.zero		1


	//   ....[1]....
        /*014c*/ 	.word	0x00000610
        /*0150*/ 	.word	0x000000ff
        /*0154*/ 	.word	0x00000010
        /*0158*/ 	.short	0x0100
        /*015a*/ 	.byte	0x04
	.zero		1


	//   ....[2]....
        /*015c*/ 	.word	0x00000620
        /*0160*/ 	.word	0x000000ff
        /*0164*/ 	.word	0x00000008
        /*0168*/ 	.short	0x0100
        /*016a*/ 	.byte	0x04
	.zero		1


	//   ....[3]....
        /*016c*/ 	.word	0x00000630
        /*0170*/ 	.word	0x000000ff
        /*0174*/ 	.word	0x00000018
        /*0178*/ 	.short	0x0100
        /*017a*/ 	.byte	0x04
	.zero		1


	//   ....[4]....
        /*017c*/ 	.word	0x00000760
        /*0180*/ 	.word	0x000000ff
        /*0184*/ 	.word	0x00000020
        /*0188*/ 	.short	0x0100
        /*018a*/ 	.byte	0x04
	.zero		1


	//   ....[5]....
        /*018c*/ 	.word	0x00000770
        /*0190*/ 	.word	0x000000ff
        /*0194*/ 	.word	0x00000040
        /*0198*/ 	.short	0x0100
        /*019a*/ 	.byte	0x04
	.zero		1


	//   ....[6]....
        /*019c*/ 	.word	0x00000780
        /*01a0*/ 	.word	0x000000ff
        /*01a4*/ 	.word	0x00000028
        /*01a8*/ 	.short	0x0100
        /*01aa*/ 	.byte	0x04
	.zero		1


	//   ....[7]....
        /*01ac*/ 	.word	0x00000790
        /*01b0*/ 	.word	0x000000ff
        /*01b4*/ 	.word	0x00000048
        /*01b8*/ 	.short	0x0100
        /*01ba*/ 	.byte	0x04
	.zero		1


	//   ....[8]....
        /*01bc*/ 	.word	0x000007a0
        /*01c0*/ 	.word	0x000000ff
        /*01c4*/ 	.word	0x00000030
        /*01c8*/ 	.short	0x0100
        /*01ca*/ 	.byte	0x04
	.zero		1


	//   ....[9]....
        /*01cc*/ 	.word	0x000007b0
        /*01d0*/ 	.word	0x000000ff
        /*01d4*/ 	.word	0x00000050
        /*01d8*/ 	.short	0x0100
        /*01da*/ 	.byte	0x04
	.zero		1


	//   ....[10]....
        /*01dc*/ 	.word	0x000007c0
        /*01e0*/ 	.word	0x000000ff
        /*01e4*/ 	.word	0x00000038
        /*01e8*/ 	.short	0x0100
        /*01ea*/ 	.byte	0x04
	.zero		1


	//   ....[11]....
        /*01ec*/ 	.word	0x000007d0
        /*01f0*/ 	.word	0x000000ff
        /*01f4*/ 	.word	0x00000058
        /*01f8*/ 	.short	0x0100
        /*01fa*/ 	.byte	0x04
	.zero		1


	//   ....[12]....
        /*01fc*/ 	.word	0x000008c0
        /*0200*/ 	.word	0x000000ff
        /*0204*/ 	.word	0x00000060
        /*0208*/ 	.short	0x0100
        /*020a*/ 	.byte	0x06
	.zero		1


	//   ....[13]....
        /*020c*/ 	.word	0x000008d0
        /*0210*/ 	.word	0x000000ff
        /*0214*/ 	.word	0x00000068
        /*0218*/ 	.short	0x0100
        /*021a*/ 	.byte	0x06
	.zero		1


	//   ....[14]....
        /*021c*/ 	.word	0x00000a10
        /*0220*/ 	.word	0x000000ff
        /*0224*/ 	.word	0x00000070
        /*0228*/ 	.short	0x0100
        /*022a*/ 	.byte	0x06
	.zero		1


	//   ....[15]....
        /*022c*/ 	.word	0x00000a20
        /*0230*/ 	.word	0x000000ff
        /*0234*/ 	.word	0x00000080
        /*0238*/ 	.short	0x0100
        /*023a*/ 	.byte	0x06
	.zero		1


	//   ....[16]....
        /*023c*/ 	.word	0x00000a30
        /*0240*/ 	.word	0x000000ff
        /*0244*/ 	.word	0x00000078
        /*0248*/ 	.short	0x0100
        /*024a*/ 	.byte	0x06
	.zero		1


	//   ....[17]....
        /*024c*/ 	.word	0x00000a40
        /*0250*/ 	.word	0x000000ff
        /*0254*/ 	.word	0x00000088
        /*0258*/ 	.short	0x0100
        /*025a*/ 	.byte	0x06
	.zero		1


	//   ....[18]....
        /*025c*/ 	.word	0x00000b70
        /*0260*/ 	.word	0x000000ff
        /*0264*/ 	.word	0x00000090
        /*0268*/ 	.short	0x0100
        /*026a*/ 	.byte	0x04
	.zero		1


	//   ....[19]....
        /*026c*/ 	.word	0x00000b80
        /*0270*/ 	.word	0x000000ff
        /*0274*/ 	.word	0x000000b0
        /*0278*/ 	.short	0x0100
        /*027a*/ 	.byte	0x04
	.zero		1


	//   ....[20]....
        /*027c*/ 	.word	0x00000b90
        /*0280*/ 	.word	0x000000ff
        /*0284*/ 	.word	0x00000098
        /*0288*/ 	.short	0x0100
        /*028a*/ 	.byte	0x04
	.zero		1


	//   ....[21]....
        /*028c*/ 	.word	0x00000ba0
        /*0290*/ 	.word	0x000000ff
        /*0294*/ 	.word	0x000000b8
        /*0298*/ 	.short	0x0100
        /*029a*/ 	.byte	0x04
	.zero		1


	//   ....[22]....
        /*029c*/ 	.word	0x00000bb0
        /*02a0*/ 	.word	0x000000ff
        /*02a4*/ 	.word	0x000000a0
        /*02a8*/ 	.short	0x0100
        /*02aa*/ 	.byte	0x04
	.zero		1


	//   ....[23]....
        /*02ac*/ 	.word	0x00000bc0
        /*02b0*/ 	.word	0x000000ff
        /*02b4*/ 	.word	0x000000c0
        /*02b8*/ 	.short	0x0100
        /*02ba*/ 	.byte	0x04
	.zero		1


	//   ....[24]....
        /*02bc*/ 	.word	0x00000bd0
        /*02c0*/ 	.word	0x000000ff
        /*02c4*/ 	.word	0x000000a8
        /*02c8*/ 	.short	0x0100
        /*02ca*/ 	.byte	0x04
	.zero		1


	//   ....[25]....
        /*02cc*/ 	.word	0x00000be0
        /*02d0*/ 	.word	0x000000ff
        /*02d4*/ 	.word	0x000000c8
        /*02d8*/ 	.short	0x0100
        /*02da*/ 	.byte	0x04
	.zero		1


	//   ....[26]....
        /*02dc*/ 	.word	0x00000cd0
        /*02e0*/ 	.word	0x000000ff
        /*02e4*/ 	.word	0x000000d0
        /*02e8*/ 	.short	0x0100
        /*02ea*/ 	.byte	0x04
	.zero		1


	//   ....[27]....
        /*02ec*/ 	.word	0x00000ce0
        /*02f0*/ 	.word	0x000000ff
        /*02f4*/ 	.word	0x000000e0
        /*02f8*/ 	.short	0x0100
        /*02fa*/ 	.byte	0x04
	.zero		1


	//   ....[28]....
        /*02fc*/ 	.word	0x00000cf0
        /*0300*/ 	.word	0x000000ff
        /*0304*/ 	.word	0x000000d8
        /*0308*/ 	.short	0x0100
        /*030a*/ 	.byte	0x04
	.zero		1


	//   ....[29]....
        /*030c*/ 	.word	0x00000d00
        /*0310*/ 	.word	0x000000ff
        /*0314*/ 	.word	0x000000e8
        /*0318*/ 	.short	0x0100
        /*031a*/ 	.byte	0x04
	.zero		1


	//   ....[30]....
        /*031c*/ 	.word	0x00001bf0
        /*0320*/ 	.word	0x00000003
        /*0324*/ 	.word	0x000000e0
        /*0328*/ 	.short	0x010a
        /*032a*/ 	.byte	0xff
	.zero		1


	//   ....[31]....
        /*032c*/ 	.word	0x00001c20
        /*0330*/ 	.word	0x00000003
        /*0334*/ 	.word	0x000000d0
        /*0338*/ 	.short	0x0101
        /*033a*/ 	.byte	0xff
	.zero		1


	//   ....[32]....
        /*033c*/ 	.word	0x00001d00
        /*0340*/ 	.word	0x000000ff
        /*0344*/ 	.word	0x00000010
        /*0348*/ 	.short	0x010a
        /*034a*/ 	.byte	0x04
	.zero		1


	//   ....[33]....
        /*034c*/ 	.word	0x00001d80
        /*0350*/ 	.word	0x000000ff
        /*0354*/ 	.word	0x00000010
        /*0358*/ 	.short	0x010a
        /*035a*/ 	.byte	0x21
	.zero		1


	//   ....[34]....
        /*035c*/ 	.word	0x00001ec0
        /*0360*/ 	.word	0x000000ff
        /*0364*/ 	.word	0x00000010
        /*0368*/ 	.short	0x010a
        /*036a*/ 	.byte	0x04
	.zero		1


	//   ....[35]....
        /*036c*/ 	.word	0x00002170
        /*0370*/ 	.word	0x000000ff
        /*0374*/ 	.word	0x00000068
        /*0378*/ 	.short	0x0101
        /*037a*/ 	.byte	0x15
	.zero		1


	//   ....[36]....
        /*037c*/ 	.word	0x00002190
        /*0380*/ 	.word	0x000000ff
        /*0384*/ 	.word	0x00000010
        /*0388*/ 	.short	0x010a
        /*038a*/ 	.byte	0x04
	.zero		1


	//   ....[37]....
        /*038c*/ 	.word	0x00002210
        /*0390*/ 	.word	0x000000ff
        /*0394*/ 	.word	0x00000010
        /*0398*/ 	.short	0x010a
        /*039a*/ 	.byte	0x21
	.zero		1


	//   ....[38]....
        /*039c*/ 	.word	0x00002350
        /*03a0*/ 	.word	0x000000ff
        /*03a4*/ 	.word	0x00000010
        /*03a8*/ 	.short	0x010a
        /*03aa*/ 	.byte	0x04
	.zero		1


	//   ....[39]....
        /*03ac*/ 	.word	0x00002610
        /*03b0*/ 	.word	0x00000003
        /*03b4*/ 	.word	0x00000070
        /*03b8*/ 	.short	0x010a
        /*03ba*/ 	.byte	0xff
	.zero		1


	//   ....[40]....
        /*03bc*/ 	.word	0x00002760
        /*03c0*/ 	.word	0x00000000
        /*03c4*/ 	.word	0x00000000
        /*03c8*/ 	.short	0x0101
        /*03ca*/ 	.byte	0xff
	.zero		1


	//   ....[41]....
        /*03cc*/ 	.word	0x00002d20
        /*03d0*/ 	.word	0x000000ff
        /*03d4*/ 	.word	0x00000000
        /*03d8*/ 	.short	0x010a
        /*03da*/ 	.byte	0x04
	.zero		1


	//   ....[42]....
        /*03dc*/ 	.word	0x00002dc0
        /*03e0*/ 	.word	0x00000000
        /*03e4*/ 	.word	0x00000000
        /*03e8*/ 	.short	0x010a
        /*03ea*/ 	.byte	0xff
	.zero		1


	//   ....[43]....
        /*03ec*/ 	.word	0x00002ee0
        /*03f0*/ 	.word	0x00000002
        /*03f4*/ 	.word	0x000000d0
        /*03f8*/ 	.short	0x010a
        /*03fa*/ 	.byte	0xff
	.zero		1


	//   ....[44]....
        /*03fc*/ 	.word	0x00002f40
        /*0400*/ 	.word	0x00000004
        /*0404*/ 	.word	0x00000000
        /*0408*/ 	.short	0x0101
        /*040a*/ 	.byte	0xff
	.zero		1


	//   ....[45]....
        /*040c*/ 	.word	0x00002f60
        /*0410*/ 	.word	0x000000ff
        /*0414*/ 	.word	0x00000080
        /*0418*/ 	.short	0x010a
        /*041a*/ 	.byte	0x04
	.zero		1


	//   ....[46]....
        /*041c*/ 	.word	0x00003080
        /*0420*/ 	.word	0x00000002
        /*0424*/ 	.word	0x00000070
        /*0428*/ 	.short	0x010a
        /*042a*/ 	.byte	0xff
	.zero		1


	//   ....[47]....
        /*042c*/ 	.word	0x00003190
        /*0430*/ 	.word	0x00000002
        /*0434*/ 	.word	0x00000000
        /*0438*/ 	.short	0x0101
        /*043a*/ 	.byte	0xff
	.zero		1


	//   ....[48]....
        /*043c*/ 	.word	0x00003220
        /*0440*/ 	.word	0x000000ff
        /*0444*/ 	.word	0x00000080
        /*0448*/ 	.short	0x0106
        /*044a*/ 	.byte	0x04
	.zero		1


	//   ....[49]....
        /*044c*/ 	.word	0x00003240
        /*0450*/ 	.word	0x000000ff
        /*0454*/ 	.word	0x00000080
        /*0458*/ 	.short	0x010a
        /*045a*/ 	.byte	0x04
	.zero		1


	//   ....[50]....
        /*045c*/ 	.word	0x000032d0
        /*0460*/ 	.word	0x000000ff
        /*0464*/ 	.word	0x00000080
        /*0468*/ 	.short	0x0106
        /*046a*/ 	.byte	0x07
	.zero		1


	//   ....[51]....
        /*046c*/ 	.word	0x00003310
        /*0470*/ 	.word	0x00000000
        /*0474*/ 	.word	0x00000080
        /*0478*/ 	.short	0x010a
        /*047a*/ 	.byte	0xff
	.zero		1


	//   ....[52]....
        /*047c*/ 	.word	0x000038e0
        /*0480*/ 	.word	0x00000000
        /*0484*/ 	.word	0x00000070
        /*0488*/ 	.short	0x010a
        /*048a*/ 	.byte	0xff
	.zero		1


	//   ....[53]....
        /*048c*/ 	.word	0x000039e0
        /*0490*/ 	.word	0x00000003
        /*0494*/ 	.word	0x00000000
        /*0498*/ 	.short	0x0101
        /*049a*/ 	.byte	0xff
	.zero		1


	//   ....[54]....
        /*049c*/ 	.word	0x000039f0
        /*04a0*/ 	.word	0x000000ff
        /*04a4*/ 	.word	0x00000000
        /*04a8*/ 	.short	0x010a
        /*04aa*/ 	.byte	0x04
	.zero		1


	//   ....[55]....
        /*04ac*/ 	.word	0x00003a70
        /*04b0*/ 	.word	0x000000ff
        /*04b4*/ 	.word	0x000000b0
        /*04b8*/ 	.short	0x010a
        /*04ba*/ 	.byte	0x2e
	.zero		1


	//   ....[56]....
        /*04bc*/ 	.word	0x00003b50
        /*04c0*/ 	.word	0x000000ff
        /*04c4*/ 	.word	0x00000000
        /*04c8*/ 	.short	0x010a
        /*04ca*/ 	.byte	0x07
	.zero		1


	//   ....[57]....
        /*04cc*/ 	.word	0x00003c90
        /*04d0*/ 	.word	0x000000ff
        /*04d4*/ 	.word	0x00000000
        /*04d8*/ 	.short	0x010a
        /*04da*/ 	.byte	0x04
	.zero		1


	//   ....[58]....
        /*04dc*/ 	.word	0x00004060
        /*04e0*/ 	.word	0x000000ff
        /*04e4*/ 	.word	0x00000000
        /*04e8*/ 	.short	0x010a
        /*04ea*/ 	.byte	0x04
	.zero		1


	//   ....[59]....
        /*04ec*/ 	.word	0x000040f0
        /*04f0*/ 	.word	0x000000ff
        /*04f4*/ 	.word	0x00000000
        /*04f8*/ 	.short	0x010a
        /*04fa*/ 	.byte	0x05
	.zero		1


	//   ....[60]....
        /*04fc*/ 	.word	0x00004180
        /*0500*/ 	.word	0x000000ff
        /*0504*/ 	.word	0x00000000
        /*0508*/ 	.short	0x010a
        /*050a*/ 	.byte	0x05
	.zero		1


	//   ....[61]....
        /*050c*/ 	.word	0x00004210
        /*0510*/ 	.word	0x000000ff
        /*0514*/ 	.word	0x00000000
        /*0518*/ 	.short	0x010a
        /*051a*/ 	.byte	0x04
	.zero		1


	//   ....[62]....
        /*051c*/ 	.word	0x000046c0
        /*0520*/ 	.word	0x0000000c
        /*0524*/ 	.word	0x00000070
        /*0528*/ 	.short	0x010a
        /*052a*/ 	.byte	0xff
	.zero		1


	//   ....[63]....
        /*052c*/ 	.word	0x00004830
        /*0530*/ 	.word	0x00000000
        /*0534*/ 	.word	0x00000000
        /*0538*/ 	.short	0x0101
        /*053a*/ 	.byte	0xff
	.zero		1


	//   ....[64]....
        /*053c*/ 	.word	0x00004cd0
        /*0540*/ 	.word	0x000000ff
        /*0544*/ 	.word	0x00000068
        /*0548*/ 	.short	0x010a
        /*054a*/ 	.byte	0x15
	.zero		1


	//   ....[65]....
        /*054c*/ 	.word	0x00004e50
        /*0550*/ 	.word	0x000000ff
        /*0554*/ 	.word	0x00000040
        /*0558*/ 	.short	0x010a
        /*055a*/ 	.byte	0x15
	.zero		1


	//   ....[66]....
        /*055c*/ 	.word	0x00004fd0
        /*0560*/ 	.word	0x000000ff
        /*0564*/ 	.word	0x00000020
        /*0568*/ 	.short	0x010b
        /*056a*/ 	.byte	0x15
	.zero		1


	//   ....[67]....
        /*056c*/ 	.word	0x00004fe0
        /*0570*/ 	.word	0x000000ff
        /*0574*/ 	.word	0x00000000
        /*0578*/ 	.short	0x0101
        /*057a*/ 	.byte	0x06
	.zero		1


	//   ....[68]....
        /*057c*/ 	.word	0x00005000
        /*0580*/ 	.word	0x000000ff
        /*0584*/ 	.word	0x00000048
        /*0588*/ 	.short	0x010a
        /*058a*/ 	.byte	0x15
	.zero		1


	//   ....[69]....
        /*058c*/ 	.word	0x00005140
        /*0590*/ 	.word	0x000000ff
        /*0594*/ 	.word	0x00000028
        /*0598*/ 	.short	0x010b
        /*059a*/ 	.byte	0x15
	.zero		1


	//   ....[70]....
        /*059c*/ 	.word	0x00005150
        /*05a0*/ 	.word	0x000000ff
        /*05a4*/ 	.word	0x00000000
        /*05a8*/ 	.short	0x0101
        /*05aa*/ 	.byte	0x07
	.zero		1


	//   ....[71]....
        /*05ac*/ 	.word	0x00005170
        /*05b0*/ 	.word	0x000000ff
        /*05b4*/ 	.word	0x00000050
        /*05b8*/ 	.short	0x010a
        /*05ba*/ 	.byte	0x15
	.zero		1


	//   ....[72]....
        /*05bc*/ 	.word	0x000052c0
        /*05c0*/ 	.word	0x000000ff
        /*05c4*/ 	.word	0x00000030
        /*05c8*/ 	.short	0x010b
        /*05ca*/ 	.byte	0x15
	.zero		1


	//   ....[73]....
        /*05cc*/ 	.word	0x000052d0
        /*05d0*/ 	.word	0x000000ff
        /*05d4*/ 	.word	0x00000000
        /*05d8*/ 	.short	0x0101
        /*05da*/ 	.byte	0x1d
	.zero		1


	//   ....[74]....
        /*05dc*/ 	.word	0x000052f0
        /*05e0*/ 	.word	0x000000ff
        /*05e4*/ 	.word	0x00000058
        /*05e8*/ 	.short	0x010a
        /*05ea*/ 	.byte	0x15
	.zero		1


	//   ....[75]....
        /*05ec*/ 	.word	0x00005460
        /*05f0*/ 	.word	0x000000ff
        /*05f4*/ 	.word	0x00000038
        /*05f8*/ 	.short	0x010b
        /*05fa*/ 	.byte	0x15
	.zero		1


	//   ....[76]....
        /*05fc*/ 	.word	0x00005470
        /*0600*/ 	.word	0x000000ff
        /*0604*/ 	.word	0x00000000
        /*0608*/ 	.short	0x0101
        /*060a*/ 	.byte	0x18
	.zero		1


	//   ....[77]....
        /*060c*/ 	.word	0x00005480
        /*0610*/ 	.word	0x000000ff
        /*0614*/ 	.word	0x00000040
        /*0618*/ 	.short	0x010a
        /*061a*/ 	.byte	0x15
	.zero		1


	//   ....[78]....
        /*061c*/ 	.word	0x000055e0
        /*0620*/ 	.word	0x000000ff
        /*0624*/ 	.word	0x00000020
        /*0628*/ 	.short	0x010b
        /*062a*/ 	.byte	0x15
	.zero		1


	//   ....[79]....
        /*062c*/ 	.word	0x000055f0
        /*0630*/ 	.word	0x000000ff
        /*0634*/ 	.word	0x00000000
        /*0638*/ 	.short	0x0101
        /*063a*/ 	.byte	0x06
	.zero		1


	//   ....[80]....
        /*063c*/ 	.word	0x00005600
        /*0640*/ 	.word	0x000000ff
        /*0644*/ 	.word	0x00000048
        /*0648*/ 	.short	0x010a
        /*064a*/ 	.byte	0x15
	.zero		1


	//   ....[81]....
        /*064c*/ 	.word	0x00005760
        /*0650*/ 	.word	0x000000ff
        /*0654*/ 	.word	0x00000028
        /*0658*/ 	.short	0x010b
        /*065a*/ 	.byte	0x15
	.zero		1


	//   ....[82]....
        /*065c*/ 	.word	0x00005770
        /*0660*/ 	.word	0x000000ff
        /*0664*/ 	.word	0x00000000
        /*0668*/ 	.short	0x0101
        /*066a*/ 	.byte	0x07
	.zero		1


	//   ....[83]....
        /*066c*/ 	.word	0x00005780
        /*0670*/ 	.word	0x000000ff
        /*0674*/ 	.word	0x00000050
        /*0678*/ 	.short	0x010a
        /*067a*/ 	.byte	0x15
	.zero		1


	//   ....[84]....
        /*067c*/ 	.word	0x000058d0
        /*0680*/ 	.word	0x000000ff
        /*0684*/ 	.word	0x00000030
        /*0688*/ 	.short	0x010b
        /*068a*/ 	.byte	0x15
	.zero		1


	//   ....[85]....
        /*068c*/ 	.word	0x000058e0
        /*0690*/ 	.word	0x000000ff
        /*0694*/ 	.word	0x00000000
        /*0698*/ 	.short	0x0101
        /*069a*/ 	.byte	0x1d
	.zero		1


	//   ....[86]....
        /*069c*/ 	.word	0x000058f0
        /*06a0*/ 	.word	0x000000ff
        /*06a4*/ 	.word	0x00000058
        /*06a8*/ 	.short	0x010a
        /*06aa*/ 	.byte	0x15
	.zero		1


	//   ....[87]....
        /*06ac*/ 	.word	0x00005ae0
        /*06b0*/ 	.word	0x000000ff
        /*06b4*/ 	.word	0x00000038
        /*06b8*/ 	.short	0x010b
        /*06ba*/ 	.byte	0x15
	.zero		1


	//   ....[88]....
        /*06bc*/ 	.word	0x00005af0
        /*06c0*/ 	.word	0x000000ff
        /*06c4*/ 	.word	0x00000000
        /*06c8*/ 	.short	0x0101
        /*06ca*/ 	.byte	0x18
	.zero		1


	//   ....[89]....
        /*06cc*/ 	.word	0x00005b10
        /*06d0*/ 	.word	0x000000ff
        /*06d4*/ 	.word	0x00000040
        /*06d8*/ 	.short	0x010a
        /*06da*/ 	.byte	0x15
	.zero		1


	//   ....[90]....
        /*06dc*/ 	.word	0x00005b30
        /*06e0*/ 	.word	0x000000ff
        /*06e4*/ 	.word	0x00000048
        /*06e8*/ 	.short	0x010a
        /*06ea*/ 	.byte	0x15
	.zero		1


	//   ....[91]....
        /*06ec*/ 	.word	0x00005b50
        /*06f0*/ 	.word	0x000000ff
        /*06f4*/ 	.word	0x00000050
        /*06f8*/ 	.short	0x010a
        /*06fa*/ 	.byte	0x15
	.zero		1


	//   ....[92]....
        /*06fc*/ 	.word	0x00005ba0
        /*0700*/ 	.word	0x00000002
        /*0704*/ 	.word	0x00000058
        /*0708*/ 	.short	0x010a
        /*070a*/ 	.byte	0xff
	.zero		1


	//   ....[93]....
        /*070c*/ 	.word	0x00005ef0
        /*0710*/ 	.word	0x00000000
        /*0714*/ 	.word	0x00000070
        /*0718*/ 	.short	0x010a
        /*071a*/ 	.byte	0xff
	.zero		1


	//   ....[94]....
        /*071c*/ 	.word	0x00005fc0
        /*0720*/ 	.word	0x00000000
        /*0724*/ 	.word	0x00000000
        /*0728*/ 	.short	0x0101
        /*072a*/ 	.byte	0xff
	.zero		1


	//   ....[95]....
        /*072c*/ 	.word	0x00006c10
        /*0730*/ 	.word	0x000000ff
        /*0734*/ 	.word	0x00000020
        /*0738*/ 	.short	0x010a
        /*073a*/ 	.byte	0x2b
	.zero		1


	//   ....[96]....
        /*073c*/ 	.word	0x00006c50
        /*0740*/ 	.word	0x00000022
        /*0744*/ 	.word	0x00000090
        /*0748*/ 	.short	0x010a
        /*074a*/ 	.byte	0xff
	.zero		1


	//   ....[97]....
        /*074c*/ 	.word	0x00006d70
        /*0750*/ 	.word	0x000000ff
        /*0754*/ 	.word	0x00000020
        /*0758*/ 	.short	0x010a
        /*075a*/ 	.byte	0x2b
	.zero		1


	//   ....[98]....
        /*075c*/ 	.word	0x00006e70
        /*0760*/ 	.word	0x00000022
        /*0764*/ 	.word	0x00000090
        /*0768*/ 	.short	0x010a
        /*076a*/ 	.byte	0xff
	.zero		1


	//   ....[99]....
        /*076c*/ 	.word	0x00007670
        /*0770*/ 	.word	0x00000000
        /*0774*/ 	.word	0x00000000
        /*0778*/ 	.short	0x0101
        /*077a*/ 	.byte	0xff
	.zero		1


	//   ....[100]....
        /*077c*/ 	.word	0x00007680
        /*0780*/ 	.word	0x00000003
        /*0784*/ 	.word	0x00000020
        /*0788*/ 	.short	0x010a
        /*078a*/ 	.byte	0xff
	.zero		1


	//   ....[101]....
        /*078c*/ 	.word	0x00007750
        /*0790*/ 	.word	0x00000003
        /*0794*/ 	.word	0x00000020
        /*0798*/ 	.short	0x010a
        /*079a*/ 	.byte	0xff
	.zero		1


	//   ....[102]....
        /*079c*/ 	.word	0x00007fd0
        /*07a0*/ 	.word	0x00000054
        /*07a4*/ 	.word	0x00000000
        /*07a8*/ 	.short	0x0101
        /*07aa*/ 	.byte	0xff
	.zero		1


	//   ....[103]....
        /*07ac*/ 	.word	0x00007ff0
        /*07b0*/ 	.word	0x00000055
        /*07b4*/ 	.word	0x00000020
        /*07b8*/ 	.short	0x010a
        /*07ba*/ 	.byte	0xff
	.zero		1


	//   ....[104]....
        /*07bc*/ 	.word	0x000080b0
        /*07c0*/ 	.word	0x00000055
        /*07c4*/ 	.word	0x00000020
        /*07c8*/ 	.short	0x010a
        /*07ca*/ 	.byte	0xff
	.zero		1


	//   ....[105]....
        /*07cc*/ 	.word	0x00008930
        /*07d0*/ 	.word	0x00000054
        /*07d4*/ 	.word	0x00000000
        /*07d8*/ 	.short	0x0101
        /*07da*/ 	.byte	0xff
	.zero		1


	//   ....[106]....
        /*07dc*/ 	.word	0x00008950
        /*07e0*/ 	.word	0x00000055
        /*07e4*/ 	.word	0x00000020
        /*07e8*/ 	.short	0x010a
        /*07ea*/ 	.byte	0xff
	.zero		1


	//   ....[107]....
        /*07ec*/ 	.word	0x00008a20
        /*07f0*/ 	.word	0x00000055
        /*07f4*/ 	.word	0x00000020
        /*07f8*/ 	.short	0x010a
        /*07fa*/ 	.byte	0xff
	.zero		1


	//   ....[108]....
        /*07fc*/ 	.word	0x000092e0
        /*0800*/ 	.word	0x00000055
        /*0804*/ 	.word	0x00000000
        /*0808*/ 	.short	0x0101
        /*080a*/ 	.byte	0xff
	.zero		1


	//   ....[109]....
        /*080c*/ 	.word	0x00009300
        /*0810*/ 	.word	0x00000056
        /*0814*/ 	.word	0x00000020
        /*0818*/ 	.short	0x010a
        /*081a*/ 	.byte	0xff
	.zero		1


	//   ....[110]....
        /*081c*/ 	.word	0x000093c0
        /*0820*/ 	.word	0x00000056
        /*0824*/ 	.word	0x00000020
        /*0828*/ 	.short	0x010a
        /*082a*/ 	.byte	0xff
	.zero		1


	//   ....[111]....
        /*082c*/ 	.word	0x00009cc0
        /*0830*/ 	.word	0x00000055
        /*0834*/ 	.word	0x00000000
        /*0838*/ 	.short	0x0101
        /*083a*/ 	.byte	0xff
	.zero		1


	//   ....[112]....
        /*083c*/ 	.word	0x00009ce0
        /*0840*/ 	.word	0x00000056
        /*0844*/ 	.word	0x00000020
        /*0848*/ 	.short	0x010a
        /*084a*/ 	.byte	0xff
	.zero		1


	//   ....[113]....
        /*084c*/ 	.word	0x00009da0
        /*0850*/ 	.word	0x00000056
        /*0854*/ 	.word	0x00000020
        /*0858*/ 	.short	0x010a
        /*085a*/ 	.byte	0xff
	.zero		1


	//   ....[114]....
        /*085c*/ 	.word	0x0000a670
        /*0860*/ 	.word	0x00000055
        /*0864*/ 	.word	0x00000000
        /*0868*/ 	.short	0x0101
        /*086a*/ 	.byte	0xff
	.zero		1


	//   ....[115]....
        /*086c*/ 	.word	0x0000a690
        /*0870*/ 	.word	0x00000056
        /*0874*/ 	.word	0x00000020
        /*0878*/ 	.short	0x010a
        /*087a*/ 	.byte	0xff
	.zero		1


	//   ....[116]....
        /*087c*/ 	.word	0x0000a750
        /*0880*/ 	.word	0x00000056
        /*0884*/ 	.word	0x00000020
        /*0888*/ 	.short	0x010a
        /*088a*/ 	.byte	0xff
	.zero		1


	//   ....[117]....
        /*088c*/ 	.word	0x0000b020
        /*0890*/ 	.word	0x00000055
        /*0894*/ 	.word	0x00000000
        /*0898*/ 	.short	0x0101
        /*089a*/ 	.byte	0xff
	.zero		1


	//   ....[118]....
        /*089c*/ 	.word	0x0000b040
        /*08a0*/ 	.word	0x00000056
        /*08a4*/ 	.word	0x00000020
        /*08a8*/ 	.short	0x010a
        /*08aa*/ 	.byte	0xff
	.zero		1


	//   ....[119]....
        /*08ac*/ 	.word	0x0000b100
        /*08b0*/ 	.word	0x00000056
        /*08b4*/ 	.word	0x00000020
        /*08b8*/ 	.short	0x010a
        /*08ba*/ 	.byte	0xff
	.zero		1


	//   ....[120]....
        /*08bc*/ 	.word	0x0000b6d0
        /*08c0*/ 	.word	0x000000ff
        /*08c4*/ 	.word	0x00000000
        /*08c8*/ 	.short	0x0101
        /*08ca*/ 	.byte	0x04
	.zero		1


	//   ....[121]....
        /*08cc*/ 	.word	0x0000b9e0
        /*08d0*/ 	.word	0x00000002
        /*08d4*/ 	.word	0x00000000
        /*08d8*/ 	.short	0x0101
        /*08da*/ 	.byte	0xff
	.zero		1


	//   ....[122]....
        /*08dc*/ 	.word	0x0000bca0
        /*08e0*/ 	.word	0x000000ff
        /*08e4*/ 	.word	0x00000000
        /*08e8*/ 	.short	0x0101
        /*08ea*/ 	.byte	0x06
	.zero		1


	//   ....[123]....
        /*08ec*/ 	.word	0x0000bcc0
        /*08f0*/ 	.word	0x00000003
        /*08f4*/ 	.word	0x000000e0
        /*08f8*/ 	.short	0x010a
        /*08fa*/ 	.byte	0xff
	.zero		1


	//   ....[124]....
        /*08fc*/ 	.word	0x0000bd20
        /*0900*/ 	.word	0x00000000
        /*0904*/ 	.word	0x00000010
        /*0908*/ 	.short	0x010a
        /*090a*/ 	.byte	0xff
	.zero		1


	//   ....[125]....
        /*090c*/ 	.word	0x0000bd80
        /*0910*/ 	.word	0x00000000
        /*0914*/ 	.word	0x00000010
        /*0918*/ 	.short	0x010a
        /*091a*/ 	.byte	0xff
	.zero		1


	//   ....[126]....
        /*091c*/ 	.word	0x0000bdd0
        /*0920*/ 	.word	0x00000003
        /*0924*/ 	.word	0x00000070
        /*0928*/ 	.short	0x010a
        /*092a*/ 	.byte	0xff
	.zero		1


	//   ....[127]....
        /*092c*/ 	.word	0x0000be30
        /*0930*/ 	.word	0x00000000
        /*0934*/ 	.word	0x00000000
        /*0938*/ 	.short	0x010a
        /*093a*/ 	.byte	0xff
	.zero		1


	//   ....[128]....
        /*093c*/ 	.word	0x0000be80
        /*0940*/ 	.word	0x00000002
        /*0944*/ 	.word	0x000000d0
        /*0948*/ 	.short	0x010a
        /*094a*/ 	.byte	0xff
	.zero		1


	//   ....[129]....
        /*094c*/ 	.word	0x0000bee0
        /*0950*/ 	.word	0x00000002
        /*0954*/ 	.word	0x00000080
        /*0958*/ 	.short	0x010a
        /*095a*/ 	.byte	0xff
	.zero		1


	//   ....[130]....
        /*095c*/ 	.word	0x0000bf30
        /*0960*/ 	.word	0x00000002
        /*0964*/ 	.word	0x00000070
        /*0968*/ 	.short	0x010a
        /*096a*/ 	.byte	0xff
	.zero		1


	//   ....[131]....
        /*096c*/ 	.word	0x0000bf90
        /*0970*/ 	.word	0x00000000
        /*0974*/ 	.word	0x00000080
        /*0978*/ 	.short	0x010a
        /*097a*/ 	.byte	0xff
	.zero		1


	//   ....[132]....
        /*097c*/ 	.word	0x0000bfe0
        /*0980*/ 	.word	0x00000000
        /*0984*/ 	.word	0x00000070
        /*0988*/ 	.short	0x010a
        /*098a*/ 	.byte	0xff
	.zero		1


	//   ....[133]....
        /*098c*/ 	.word	0x0000c040
        /*0990*/ 	.word	0x00000003
        /*0994*/ 	.word	0x000000b0
        /*0998*/ 	.short	0x010a
        /*099a*/ 	.byte	0xff
	.zero		1


	//   ....[134]....
        /*099c*/ 	.word	0x0000c0a0
        /*09a0*/ 	.word	0x00000000
        /*09a4*/ 	.word	0x00000000
        /*09a8*/ 	.short	0x010a
        /*09aa*/ 	.byte	0xff
	.zero		1


	//   ....[135]....
        /*09ac*/ 	.word	0x0000c100
        /*09b0*/ 	.word	0x00000000
        /*09b4*/ 	.word	0x00000000
        /*09b8*/ 	.short	0x010a
        /*09ba*/ 	.byte	0xff
	.zero		1


	//   ....[136]....
        /*09bc*/ 	.word	0x0000c160
        /*09c0*/ 	.word	0x00000000
        /*09c4*/ 	.word	0x00000000
        /*09c8*/ 	.short	0x010a
        /*09ca*/ 	.byte	0xff
	.zero		1


	//   ....[137]....
        /*09cc*/ 	.word	0x0000c1c0
        /*09d0*/ 	.word	0x00000000
        /*09d4*/ 	.word	0x00000000
        /*09d8*/ 	.short	0x010a
        /*09da*/ 	.byte	0xff
	.zero		1


	//   ....[138]....
        /*09dc*/ 	.word	0x0000c220
        /*09e0*/ 	.word	0x00000000
        /*09e4*/ 	.word	0x00000000
        /*09e8*/ 	.short	0x010a
        /*09ea*/ 	.byte	0xff
	.zero		1


	//   ....[139]....
        /*09ec*/ 	.word	0x0000c270
        /*09f0*/ 	.word	0x0000000c
        /*09f4*/ 	.word	0x00000070
        /*09f8*/ 	.short	0x010a
        /*09fa*/ 	.byte	0xff
	.zero		1


	//   ....[140]....
        /*09fc*/ 	.word	0x0000c2d0
        /*0a00*/ 	.word	0x00000000
        /*0a04*/ 	.word	0x00000068
        /*0a08*/ 	.short	0x010a
        /*0a0a*/ 	.byte	0xff
	.zero		1


	//   ....[141]....
        /*0a0c*/ 	.word	0x0000c330
        /*0a10*/ 	.word	0x00000009
        /*0a14*/ 	.word	0x00000040
        /*0a18*/ 	.short	0x010a
        /*0a1a*/ 	.byte	0xff
	.zero		1


	//   ....[142]....
        /*0a1c*/ 	.word	0x0000c390
        /*0a20*/ 	.word	0x00000009
        /*0a24*/ 	.word	0x00000048
        /*0a28*/ 	.short	0x010a
        /*0a2a*/ 	.byte	0xff
	.zero		1


	//   ....[143]....
        /*0a2c*/ 	.word	0x0000c3f0
        /*0a30*/ 	.word	0x00000009
        /*0a34*/ 	.word	0x00000050
        /*0a38*/ 	.short	0x010a
        /*0a3a*/ 	.byte	0xff
	.zero		1


	//   ....[144]....
        /*0a3c*/ 	.word	0x0000c450
        /*0a40*/ 	.word	0x00000009
        /*0a44*/ 	.word	0x00000058
        /*0a48*/ 	.short	0x010a
        /*0a4a*/ 	.byte	0xff
	.zero		1


	//   ....[145]....
        /*0a4c*/ 	.word	0x0000c4b0
        /*0a50*/ 	.word	0x00000000
        /*0a54*/ 	.word	0x00000040
        /*0a58*/ 	.short	0x010a
        /*0a5a*/ 	.byte	0xff
	.zero		1


	//   ....[146]....
        /*0a5c*/ 	.word	0x0000c510
        /*0a60*/ 	.word	0x00000000
        /*0a64*/ 	.word	0x00000048
        /*0a68*/ 	.short	0x010a
        /*0a6a*/ 	.byte	0xff
	.zero		1


	//   ....[147]....
        /*0a6c*/ 	.word	0x0000c570
        /*0a70*/ 	.word	0x00000000
        /*0a74*/ 	.word	0x00000050
        /*0a78*/ 	.short	0x010a
        /*0a7a*/ 	.byte	0xff
	.zero		1


	//   ....[148]....
        /*0a7c*/ 	.word	0x0000c5d0
        /*0a80*/ 	.word	0x00000000
        /*0a84*/ 	.word	0x00000058
        /*0a88*/ 	.short	0x010a
        /*0a8a*/ 	.byte	0xff
	.zero		1


	//   ....[149]....
        /*0a8c*/ 	.word	0x0000c630
        /*0a90*/ 	.word	0x00000003
        /*0a94*/ 	.word	0x00000040
        /*0a98*/ 	.short	0x010a
        /*0a9a*/ 	.byte	0xff
	.zero		1


	//   ....[150]....
        /*0a9c*/ 	.word	0x0000c690
        /*0aa0*/ 	.word	0x00000003
        /*0aa4*/ 	.word	0x00000048
        /*0aa8*/ 	.short	0x010a
        /*0aaa*/ 	.byte	0xff
	.zero		1


	//   ....[151]....
        /*0aac*/ 	.word	0x0000c6f0
        /*0ab0*/ 	.word	0x00000003
        /*0ab4*/ 	.word	0x00000050
        /*0ab8*/ 	.short	0x010a
        /*0aba*/ 	.byte	0xff
	.zero		1


	//   ....[152]....
        /*0abc*/ 	.word	0x0000c740
        /*0ac0*/ 	.word	0x00000000
        /*0ac4*/ 	.word	0x00000070
        /*0ac8*/ 	.short	0x010a
        /*0aca*/ 	.byte	0xff
	.zero		1


	//   ....[153]....
        /*0acc*/ 	.word	0x0000c7a0
        /*0ad0*/ 	.word	0x00000000
        /*0ad4*/ 	.word	0x00000020
        /*0ad8*/ 	.short	0x010a
        /*0ada*/ 	.byte	0xff
	.zero		1


	//   ....[154]....
        /*0adc*/ 	.word	0x0000c7f0
        /*0ae0*/ 	.word	0x00000022
        /*0ae4*/ 	.word	0x00000090
        /*0ae8*/ 	.short	0x010a
        /*0aea*/ 	.byte	0xff
	.zero		1


	//   ....[155]....
        /*0aec*/ 	.word	0x0000c840
        /*0af0*/ 	.word	0x00000003
        /*0af4*/ 	.word	0x00000020
        /*0af8*/ 	.short	0x010a
        /*0afa*/ 	.byte	0xff
	.zero		1


	//   ....[156]....
        /*0afc*/ 	.word	0x0000c890
        /*0b00*/ 	.word	0x00000055
        /*0b04*/ 	.word	0x00000020
        /*0b08*/ 	.short	0x010a
        /*0b0a*/ 	.byte	0xff
	.zero		1


	//   ....[157]....
        /*0b0c*/ 	.word	0x0000c8e0
        /*0b10*/ 	.word	0x00000055
        /*0b14*/ 	.word	0x00000020
        /*0b18*/ 	.short	0x010a
        /*0b1a*/ 	.byte	0xff
	.zero		1


	//   ....[158]....
        /*0b1c*/ 	.word	0x0000c930
        /*0b20*/ 	.word	0x00000056
        /*0b24*/ 	.word	0x00000020
        /*0b28*/ 	.short	0x010a
        /*0b2a*/ 	.byte	0xff
	.zero		1


	//   ....[159]....
        /*0b2c*/ 	.word	0x0000c980
        /*0b30*/ 	.word	0x00000056
        /*0b34*/ 	.word	0x00000020
        /*0b38*/ 	.short	0x010a
        /*0b3a*/ 	.byte	0xff
	.zero		1


	//   ....[160]....
        /*0b3c*/ 	.word	0x0000c9d0
        /*0b40*/ 	.word	0x00000056
        /*0b44*/ 	.word	0x00000020
        /*0b48*/ 	.short	0x010a
        /*0b4a*/ 	.byte	0xff
	.zero		1


	//   ....[161]....
        /*0b4c*/ 	.word	0x0000ca20
        /*0b50*/ 	.word	0x00000056
        /*0b54*/ 	.word	0x00000020
        /*0b58*/ 	.short	0x010a
        /*0b5a*/ 	.byte	0xff
	.zero		1


	//----- nvinfo : EIATTR_NUM_MBARRIERS
	.align		4
.L_47:
        /*0b5c*/ 	.byte	0x03, 0x38
        /*0b5e*/ 	.short	0x001e


	//----- nvinfo : EIATTR_EXIT_INSTR_OFFSETS
	.align		4
        /*0b60*/ 	.byte	0x04, 0x1c
        /*0b62*/ 	.short	(.L_49 - .L_48)


	//   ....[0]....
.L_48:
        /*0b64*/ 	.word	0x00002df0


	//   ....[1]....
        /*0b68*/ 	.word	0x000032e0


	//   ....[2]....
        /*0b6c*/ 	.word	0x00003340


	//   ....[3]....
        /*0b70*/ 	.word	0x00004470


	//   ....[4]....
        /*0b74*/ 	.word	0x00005bd0


	//   ....[5]....
        /*0b78*/ 	.word	0x00005c10


	//   ....[6]....
        /*0b7c*/ 	.word	0x0000bba0


	//   ....[7]....
        /*0b80*/ 	.word	0x0000bc10


	//   ....[8]....
        /*0b84*/ 	.word	0x0000bc40


	//   ....[9]....
        /*0b88*/ 	.word	0x0000bcb0


	//----- nvinfo : EIATTR_MAX_THREADS
	.align		4
.L_49:
        /*0b8c*/ 	.byte	0x04, 0x05
        /*0b8e*/ 	.short	(.L_51 - .L_50)
.L_50:
        /*0b90*/ 	.word	0x00000100
        /*0b94*/ 	.word	0x00000001
        /*0b98*/ 	.word	0x00000001


	//----- nvinfo : EIATTR_CRS_STACK_SIZE
	.align		4
.L_51:
        /*0b9c*/ 	.byte	0x04, 0x1e
        /*0b9e*/ 	.short	(.L_53 - .L_52)
.L_52:
        /*0ba0*/ 	.word	0x00000000


	//----- nvinfo : EIATTR_CBANK_PARAM_SIZE
	.align		4
.L_53:
        /*0ba4*/ 	.byte	0x03, 0x19
        /*0ba6*/ 	.short	0x0800


	//----- nvinfo : EIATTR_PARAM_CBANK
	.align		4
        /*0ba8*/ 	.byte	0x04, 0x0a
        /*0baa*/ 	.short	(.L_55 - .L_54)
	.align		4
.L_54:
        /*0bac*/ 	.word	index@(.nv.constant0._ZN7cutlass13device_kernelINS_4gemm6kernel13GemmUniversalIN4cute5tupleIJiiiiEEENS1_10collective13CollectiveMmaINS1_35MainloopSm100TmaUmmaWarpSpecializedILi2ELi2ELi4ENS5_IJNS4_1CILi4EEESB_NSA_ILi1EEEEEEEENS5_IJNSA_ILi64EEENSA_ILi256EEESF_EEENS_10tfloat32_tENS5_IJlSC_lEEESI_SJ_NS4_8TiledMMAINS4_8MMA_AtomIJNS4_17SM100_MMA_TF32_SSISI_SI_fLi64ELi256ELNS4_4UMMA5MajorE0ELSO_0ELNSN_7ScaleInE0ELSP_0EEEEEENS4_6LayoutINS5_IJSC_SC_SC_EEENS5_IJNSA_ILi0EEESU_SU_EEEEENS5_IJNS4_10UnderscoreESX_SX_EEEEENS4_23SM90_TMA_LOAD_MULTICASTENS4_14ComposedLayoutINS4_7SwizzleILi3ELi4ELi3EEENS4_18smem_ptr_flag_bitsILi32EEENSS_INS5_IJNSA_ILi8EEENSA_ILi32EEEEEENS5_IJS17_SC_EEEEEEEvNS4_8identityES10_S1B_vS1C_EENS_8epilogue10collective18CollectiveEpilogueINS1E_23Sm100TmaWarpSpecializedILi4ELi2ELi16ELb1ELb0EEEJSH_NS5_IJNSS_ISF_SC_EENSS_IS17_SC_EEEEESI_SJ_SI_SJ_NS1E_6fusion15FusionCallbacksIS1I_NS1M_17LinearCombinationISI_fSI_fLNS_15FloatRoundStyleE2EEESH_S1L_JEEENS4_5SM1004TMEM4LOAD26SM100_TMEM_LOAD_16dp128b8xENS4_13SM90_TMA_LOADES1B_NS4_17SM75_U32x4_LDSM_NENS4_14SM90_TMA_STOREES1B_NS4_17SM90_U32x4_STSM_NENS4_39AutoVectorizingCopyWithAssumedAlignmentILi128EEEEEEvvEEEEvNT_6ParamsE)
        /*0bb0*/ 	.short	0x0380
        /*0bb2*/ 	.short	0x0800


	//----- nvinfo : EIATTR_SW_WAR
	.align		4
.L_55:
        /*0bb4*/ 	.byte	0x04, 0x36
        /*0bb6*/ 	.short	(.L_57 - .L_56)
.L_56:
        /*0bb8*/ 	.word	0x00000008
.L_57:


//--------------------- .nv.callgraph             --------------------------
	.section	.nv.callgraph,"",@"SHT_CUDA_CALLGRAPH"
	.align	4
	.sectionentsize	8
	.align		4
        /*0000*/ 	.word	0x00000000
	.align		4
        /*0004*/ 	.word	0xffffffff
	.align		4
        /*0008*/ 	.word	index@(_ZN7cutlass13device_kernelINS_4gemm6kernel13GemmUniversalIN4cute5tupleIJiiiiEEENS1_10collective13CollectiveMmaINS1_35MainloopSm100TmaUmmaWarpSpecializedILi2ELi2ELi4ENS5_IJNS4_1CILi4EEESB_NSA_ILi1EEEEEEEENS5_IJNSA_ILi64EEENSA_ILi256EEESF_EEENS_10tfloat32_tENS5_IJlSC_lEEESI_SJ_NS4_8TiledMMAINS4_8MMA_AtomIJNS4_17SM100_MMA_TF32_SSISI_SI_fLi64ELi256ELNS4_4UMMA5MajorE0ELSO_0ELNSN_7ScaleInE0ELSP_0EEEEEENS4_6LayoutINS5_IJSC_SC_SC_EEENS5_IJNSA_ILi0EEESU_SU_EEEEENS5_IJNS4_10UnderscoreESX_SX_EEEEENS4_23SM90_TMA_LOAD_MULTICASTENS4_14ComposedLayoutINS4_7SwizzleILi3ELi4ELi3EEENS4_18smem_ptr_flag_bitsILi32EEENSS_INS5_IJNSA_ILi8EEENSA_ILi32EEEEEENS5_IJS17_SC_EEEEEEEvNS4_8identityES10_S1B_vS1C_EENS_8epilogue10collective18CollectiveEpilogueINS1E_23Sm100TmaWarpSpecializedILi4ELi2ELi16ELb1ELb0EEEJSH_NS5_IJNSS_ISF_SC_EENSS_IS17_SC_EEEEESI_SJ_SI_SJ_NS1E_6fusion15FusionCallbacksIS1I_NS1M_17LinearCombinationISI_fSI_fLNS_15FloatRoundStyleE2EEESH_S1L_JEEENS4_5SM1004TMEM4LOAD26SM100_TMEM_LOAD_16dp128b8xENS4_13SM90_TMA_LOADES1B_NS4_17SM75_U32x4_LDSM_NENS4_14SM90_TMA_STOREES1B_NS4_17SM90_U32x4_STSM_NENS4_39AutoVectorizingCopyWithAssumedAlignmentILi128EEEEEEvvEEEEvNT_6ParamsE)
	.align		4
        /*000c*/ 	.word	index@(__assertfail)
	.align		4
        /*0010*/ 	.word	0x00000000
	.align		4
        /*0014*/ 	.word	0xfffffffe
	.align		4
        /*0018*/ 	.word	0x00000000
	.align		4
        /*001c*/ 	.word	0xfffffffd
	.align		4
        /*0020*/ 	.word	0x00000000
	.align		4
        /*0024*/ 	.word	0xfffffffc


//--------------------- .nv.constant4             --------------------------
	.section	.nv.constant4,"a",@progbits
	.align	8
	.align		8
.nv.constant4:
        /*0000*/ 	.dword	__assertfail
	.align		8
        /*0008*/ 	.dword	__unnamed_1
	.align		8
        /*0010*/ 	.dword	__unnamed_2
	.align		8
        /*0018*/ 	.dword	_ZN40_INTERNAL_6a487d80_4_k_cu_3d61e85b_340674cuda3std3__45__cpo5beginE
	.align		8
        /*0020*/ 	.dword	_ZN40_INTERNAL_6a487d80_4_k_cu_3d61e85b_340674cuda3std3__45__cpo3endE
	.align		8
        /*0028*/ 	.dword	_ZN40_INTERNAL_6a487d80_4_k_cu_3d61e85b_340674cuda3std3__45__cpo6cbeginE
	.align		8
        /*0030*/ 	.dword	_ZN40_INTERNAL_6a487d80_4_k_cu_3d61e85b_340674cuda3std3__45__cpo4cendE
	.align		8
        /*0038*/ 	.dword	_ZN40_INTERNAL_6a487d80_4_k_cu_3d61e85b_340674cuda3std3__442_GLOBAL__N__6a487d80_4_k_cu_3d61e85b_340676ignoreE
	.align		8
        /*0040*/ 	.dword	_ZN40_INTERNAL_6a487d80_4_k_cu_3d61e85b_340674cuda3std3__419piecewise_constructE
	.align		8
        /*0048*/ 	.dword	_ZN40_INTERNAL_6a487d80_4_k_cu_3d61e85b_340674cuda3std3__48in_placeE
	.align		8
        /*0050*/ 	.dword	_ZN40_INTERNAL_6a487d80_4_k_cu_3d61e85b_340674cuda3std6ranges3__45__cpo4swapE
	.align		8
        /*0058*/ 	.dword	_ZN40_INTERNAL_6a487d80_4_k_cu_3d61e85b_340674cuda3std6ranges3__45__cpo9iter_moveE
	.align		8
        /*0060*/ 	.dword	_ZN40_INTERNAL_6a487d80_4_k_cu_3d61e85b_340674cute7productE
	.align		8
        /*0068*/ 	.dword	_ZN40_INTERNAL_6a487d80_4_k_cu_3d61e85b_340674cute1_E
	.align		8
        /*0070*/ 	.dword	$str$25
	.align		8
        /*0078*/ 	.dword	$str$26
	.align		8
        /*0080*/ 	.dword	$str$27
	.align		8
        /*0088*/ 	.dword	$str$28


//--------------------- .text._ZN7cutlass13device_kernelINS_4gemm6kernel13GemmUniversalIN4cute5tupleIJiiiiEEENS1_10collective13CollectiveMmaINS1_35MainloopSm100TmaUmmaWarpSpecializedILi2ELi2ELi4ENS5_IJNS4_1CILi4EEESB_NSA_ILi1EEEEEEEENS5_IJNSA_ILi64EEENSA_ILi256EEESF_EEENS_10tfloat32_tENS5_IJlSC_lEEESI_SJ_NS4_8TiledMMAINS4_8MMA_AtomIJNS4_17SM100_MMA_TF32_SSISI_SI_fLi64ELi256ELNS4_4UMMA5MajorE0ELSO_0ELNSN_7ScaleInE0ELSP_0EEEEEENS4_6LayoutINS5_IJSC_SC_SC_EEENS5_IJNSA_ILi0EEESU_SU_EEEEENS5_IJNS4_10UnderscoreESX_SX_EEEEENS4_23SM90_TMA_LOAD_MULTICASTENS4_14ComposedLayoutINS4_7SwizzleILi3ELi4ELi3EEENS4_18smem_ptr_flag_bitsILi32EEENSS_INS5_IJNSA_ILi8EEENSA_ILi32EEEEEENS5_IJS17_SC_EEEEEEEvNS4_8identityES10_S1B_vS1C_EENS_8epilogue10collective18CollectiveEpilogueINS1E_23Sm100TmaWarpSpecializedILi4ELi2ELi16ELb1ELb0EEEJSH_NS5_IJNSS_ISF_SC_EENSS_IS17_SC_EEEEESI_SJ_SI_SJ_NS1E_6fusion15FusionCallbacksIS1I_NS1M_17LinearCombinationISI_fSI_fLNS_15FloatRoundStyleE2EEESH_S1L_JEEENS4_5SM1004TMEM4LOAD26SM100_TMEM_LOAD_16dp128b8xENS4_13SM90_TMA_LOADES1B_NS4_17SM75_U32x4_LDSM_NENS4_14SM90_TMA_STOREES1B_NS4_17SM90_U32x4_STSM_NENS4_39AutoVectorizingCopyWithAssumedAlignmentILi128EEEEEEvvEEEEvNT_6ParamsE --------------------------
	.section	.text._ZN7cutlass13device_kernelINS_4gemm6kernel13GemmUniversalIN4cute5tupleIJiiiiEEENS1_10collective13CollectiveMmaINS1_35MainloopSm100TmaUmmaWarpSpecializedILi2ELi2ELi4ENS5_IJNS4_1CILi4EEESB_NSA_ILi1EEEEEEEENS5_IJNSA_ILi64EEENSA_ILi256EEESF_EEENS_10tfloat32_tENS5_IJlSC_lEEESI_SJ_NS4_8TiledMMAINS4_8MMA_AtomIJNS4_17SM100_MMA_TF32_SSISI_SI_fLi64ELi256ELNS4_4UMMA5MajorE0ELSO_0ELNSN_7ScaleInE0ELSP_0EEEEEENS4_6LayoutINS5_IJSC_SC_SC_EEENS5_IJNSA_ILi0EEESU_SU_EEEEENS5_IJNS4_10UnderscoreESX_SX_EEEEENS4_23SM90_TMA_LOAD_MULTICASTENS4_14ComposedLayoutINS4_7SwizzleILi3ELi4ELi3EEENS4_18smem_ptr_flag_bitsILi32EEENSS_INS5_IJNSA_ILi8EEENSA_ILi32EEEEEENS5_IJS17_SC_EEEEEEEvNS4_8identityES10_S1B_vS1C_EENS_8epilogue10collective18CollectiveEpilogueINS1E_23Sm100TmaWarpSpecializedILi4ELi2ELi16ELb1ELb0EEEJSH_NS5_IJNSS_ISF_SC_EENSS_IS17_SC_EEEEESI_SJ_SI_SJ_NS1E_6fusion15FusionCallbacksIS1I_NS1M_17LinearCombinationISI_fSI_fLNS_15FloatRoundStyleE2EEESH_S1L_JEEENS4_5SM1004TMEM4LOAD26SM100_TMEM_LOAD_16dp128b8xENS4_13SM90_TMA_LOADES1B_NS4_17SM75_U32x4_LDSM_NENS4_14SM90_TMA_STOREES1B_NS4_17SM90_U32x4_STSM_NENS4_39AutoVectorizingCopyWithAssumedAlignmentILi128EEEEEEvvEEEEvNT_6ParamsE,"ax",@progbits
	.align	128
.text._ZN7cutlass13device_kernelINS_4gemm6kernel13GemmUniversalIN4cute5tupleIJiiiiEEENS1_10collective13CollectiveMmaINS1_35MainloopSm100TmaUmmaWarpSpecializedILi2ELi2ELi4ENS5_IJNS4_1CILi4EEESB_NSA_ILi1EEEEEEEENS5_IJNSA_ILi64EEENSA_ILi256EEESF_EEENS_10tfloat32_tENS5_IJlSC_lEEESI_SJ_NS4_8TiledMMAINS4_8MMA_AtomIJNS4_17SM100_MMA_TF32_SSISI_SI_fLi64ELi256ELNS4_4UMMA5MajorE0ELSO_0ELNSN_7ScaleInE0ELSP_0EEEEEENS4_6LayoutINS5_IJSC_SC_SC_EEENS5_IJNSA_ILi0EEESU_SU_EEEEENS5_IJNS4_10UnderscoreESX_SX_EEEEENS4_23SM90_TMA_LOAD_MULTICASTENS4_14ComposedLayoutINS4_7SwizzleILi3ELi4ELi3EEENS4_18smem_ptr_flag_bitsILi32EEENSS_INS5_IJNSA_ILi8EEENSA_ILi32EEEEEENS5_IJS17_SC_EEEEEEEvNS4_8identityES10_S1B_vS1C_EENS_8epilogue10collective18CollectiveEpilogueINS1E_23Sm100TmaWarpSpecializedILi4ELi2ELi16ELb1ELb0EEEJSH_NS5_IJNSS_ISF_SC_EENSS_IS17_SC_EEEEESI_SJ_SI_SJ_NS1E_6fusion15FusionCallbacksIS1I_NS1M_17LinearCombinationISI_fSI_fLNS_15FloatRoundStyleE2EEESH_S1L_JEEENS4_5SM1004TMEM4LOAD26SM100_TMEM_LOAD_16dp128b8xENS4_13SM90_TMA_LOADES1B_NS4_17SM75_U32x4_LDSM_NENS4_14SM90_TMA_STOREES1B_NS4_17SM90_U32x4_STSM_NENS4_39AutoVectorizingCopyWithAssumedAlignmentILi128EEEEEEvvEEEEvNT_6ParamsE:
        .type           _ZN7cutlass13device_kernelINS_4gemm6kernel13GemmUniversalIN4cute5tupleIJiiiiEEENS1_10collective13CollectiveMmaINS1_35MainloopSm100TmaUmmaWarpSpecializedILi2ELi2ELi4ENS5_IJNS4_1CILi4EEESB_NSA_ILi1EEEEEEEENS5_IJNSA_ILi64EEENSA_ILi256EEESF_EEENS_10tfloat32_tENS5_IJlSC_lEEESI_SJ_NS4_8TiledMMAINS4_8MMA_AtomIJNS4_17SM100_MMA_TF32_SSISI_SI_fLi64ELi256ELNS4_4UMMA5MajorE0ELSO_0ELNSN_7ScaleInE0ELSP_0EEEEEENS4_6LayoutINS5_IJSC_SC_SC_EEENS5_IJNSA_ILi0EEESU_SU_EEEEENS5_IJNS4_10UnderscoreESX_SX_EEEEENS4_23SM90_TMA_LOAD_MULTICASTENS4_14ComposedLayoutINS4_7SwizzleILi3ELi4ELi3EEENS4_18smem_ptr_flag_bitsILi32EEENSS_INS5_IJNSA_ILi8EEENSA_ILi32EEEEEENS5_IJS17_SC_EEEEEEEvNS4_8identityES10_S1B_vS1C_EENS_8epilogue10collective18CollectiveEpilogueINS1E_23Sm100TmaWarpSpecializedILi4ELi2ELi16ELb1ELb0EEEJSH_NS5_IJNSS_ISF_SC_EENSS_IS17_SC_EEEEESI_SJ_SI_SJ_NS1E_6fusion15FusionCallbacksIS1I_NS1M_17LinearCombinationISI_fSI_fLNS_15FloatRoundStyleE2EEESH_S1L_JEEENS4_5SM1004TMEM4LOAD26SM100_TMEM_LOAD_16dp128b8xENS4_13SM90_TMA_LOADES1B_NS4_17SM75_U32x4_LDSM_NENS4_14SM90_TMA_STOREES1B_NS4_17SM90_U32x4_STSM_NENS4_39AutoVectorizingCopyWithAssumedAlignmentILi128EEEEEEvvEEEEvNT_6ParamsE,@function
        .size           _ZN7cutlass13device_kernelINS_4gemm6kernel13GemmUniversalIN4cute5tupleIJiiiiEEENS1_10collective13CollectiveMmaINS1_35MainloopSm100TmaUmmaWarpSpecializedILi2ELi2ELi4ENS5_IJNS4_1CILi4EEESB_NSA_ILi1EEEEEEEENS5_IJNSA_ILi64EEENSA_ILi256EEESF_EEENS_10tfloat32_tENS5_IJlSC_lEEESI_SJ_NS4_8TiledMMAINS4_8MMA_AtomIJNS4_17SM100_MMA_TF32_SSISI_SI_fLi64ELi256ELNS4_4UMMA5MajorE0ELSO_0ELNSN_7ScaleInE0ELSP_0EEEEEENS4_6LayoutINS5_IJSC_SC_SC_EEENS5_IJNSA_ILi0EEESU_SU_EEEEENS5_IJNS4_10UnderscoreESX_SX_EEEEENS4_23SM90_TMA_LOAD_MULTICASTENS4_14ComposedLayoutINS4_7SwizzleILi3ELi4ELi3EEENS4_18smem_ptr_flag_bitsILi32EEENSS_INS5_IJNSA_ILi8EEENSA_ILi32EEEEEENS5_IJS17_SC_EEEEEEEvNS4_8identityES10_S1B_vS1C_EENS_8epilogue10collective18CollectiveEpilogueINS1E_23Sm100TmaWarpSpecializedILi4ELi2ELi16ELb1ELb0EEEJSH_NS5_IJNSS_ISF_SC_EENSS_IS17_SC_EEEEESI_SJ_SI_SJ_NS1E_6fusion15FusionCallbacksIS1I_NS1M_17LinearCombinationISI_fSI_fLNS_15FloatRoundStyleE2EEESH_S1L_JEEENS4_5SM1004TMEM4LOAD26SM100_TMEM_LOAD_16dp128b8xENS4_13SM90_TMA_LOADES1B_NS4_17SM75_U32x4_LDSM_NENS4_14SM90_TMA_STOREES1B_NS4_17SM90_U32x4_STSM_NENS4_39AutoVectorizingCopyWithAssumedAlignmentILi128EEEEEEvvEEEEvNT_6ParamsE,(.L_x_225 - _ZN7cutlass13device_kernelINS_4gemm6kernel13GemmUniversalIN4cute5tupleIJiiiiEEENS1_10collective13CollectiveMmaINS1_35MainloopSm100TmaUmmaWarpSpecializedILi2ELi2ELi4ENS5_IJNS4_1CILi4EEESB_NSA_ILi1EEEEEEEENS5_IJNSA_ILi64EEENSA_ILi256EEESF_EEENS_10tfloat32_tENS5_IJlSC_lEEESI_SJ_NS4_8TiledMMAINS4_8MMA_AtomIJNS4_17SM100_MMA_TF32_SSISI_SI_fLi64ELi256ELNS4_4UMMA5MajorE0ELSO_0ELNSN_7ScaleInE0ELSP_0EEEEEENS4_6LayoutINS5_IJSC_SC_SC_EEENS5_IJNSA_ILi0EEESU_SU_EEEEENS5_IJNS4_10UnderscoreESX_SX_EEEEENS4_23SM90_TMA_LOAD_MULTICASTENS4_14ComposedLayoutINS4_7SwizzleILi3ELi4ELi3EEENS4_18smem_ptr_flag_bitsILi32EEENSS_INS5_IJNSA_ILi8EEENSA_ILi32EEEEEENS5_IJS17_SC_EEEEEEEvNS4_8identityES10_S1B_vS1C_EENS_8epilogue10collective18CollectiveEpilogueINS1E_23Sm100TmaWarpSpecializedILi4ELi2ELi16ELb1ELb0EEEJSH_NS5_IJNSS_ISF_SC_EENSS_IS17_SC_EEEEESI_SJ_SI_SJ_NS1E_6fusion15FusionCallbacksIS1I_NS1M_17LinearCombinationISI_fSI_fLNS_15FloatRoundStyleE2EEESH_S1L_JEEENS4_5SM1004TMEM4LOAD26SM100_TMEM_LOAD_16dp128b8xENS4_13SM90_TMA_LOADES1B_NS4_17SM75_U32x4_LDSM_NENS4_14SM90_TMA_STOREES1B_NS4_17SM90_U32x4_STSM_NENS4_39AutoVectorizingCopyWithAssumedAlignmentILi128EEEEEEvvEEEEvNT_6ParamsE)
        .other          _ZN7cutlass13device_kernelINS_4gemm6kernel13GemmUniversalIN4cute5tupleIJiiiiEEENS1_10collective13CollectiveMmaINS1_35MainloopSm100TmaUmmaWarpSpecializedILi2ELi2ELi4ENS5_IJNS4_1CILi4EEESB_NSA_ILi1EEEEEEEENS5_IJNSA_ILi64EEENSA_ILi256EEESF_EEENS_10tfloat32_tENS5_IJlSC_lEEESI_SJ_NS4_8TiledMMAINS4_8MMA_AtomIJNS4_17SM100_MMA_TF32_SSISI_SI_fLi64ELi256ELNS4_4UMMA5MajorE0ELSO_0ELNSN_7ScaleInE0ELSP_0EEEEEENS4_6LayoutINS5_IJSC_SC_SC_EEENS5_IJNSA_ILi0EEESU_SU_EEEEENS5_IJNS4_10UnderscoreESX_SX_EEEEENS4_23SM90_TMA_LOAD_MULTICASTENS4_14ComposedLayoutINS4_7SwizzleILi3ELi4ELi3EEENS4_18smem_ptr_flag_bitsILi32EEENSS_INS5_IJNSA_ILi8EEENSA_ILi32EEEEEENS5_IJS17_SC_EEEEEEEvNS4_8identityES10_S1B_vS1C_EENS_8epilogue10collective18CollectiveEpilogueINS1E_23Sm100TmaWarpSpecializedILi4ELi2ELi16ELb1ELb0EEEJSH_NS5_IJNSS_ISF_SC_EENSS_IS17_SC_EEEEESI_SJ_SI_SJ_NS1E_6fusion15FusionCallbacksIS1I_NS1M_17LinearCombinationISI_fSI_fLNS_15FloatRoundStyleE2EEESH_S1L_JEEENS4_5SM1004TMEM4LOAD26SM100_TMEM_LOAD_16dp128b8xENS4_13SM90_TMA_LOADES1B_NS4_17SM75_U32x4_LDSM_NENS4_14SM90_TMA_STOREES1B_NS4_17SM90_U32x4_STSM_NENS4_39AutoVectorizingCopyWithAssumedAlignmentILi128EEEEEEvvEEEEvNT_6ParamsE,@"STO_CUDA_ENTRY STV_DEFAULT"
_ZN7cutlass13device_kernelINS_4gemm6kernel13GemmUniversalIN4cute5tupleIJiiiiEEENS1_10collective13CollectiveMmaINS1_35MainloopSm100TmaUmmaWarpSpecializedILi2ELi2ELi4ENS5_IJNS4_1CILi4EEESB_NSA_ILi1EEEEEEEENS5_IJNSA_ILi64EEENSA_ILi256EEESF_EEENS_10tfloat32_tENS5_IJlSC_lEEESI_SJ_NS4_8TiledMMAINS4_8MMA_AtomIJNS4_17SM100_MMA_TF32_SSISI_SI_fLi64ELi256ELNS4_4UMMA5MajorE0ELSO_0ELNSN_7ScaleInE0ELSP_0EEEEEENS4_6LayoutINS5_IJSC_SC_SC_EEENS5_IJNSA_ILi0EEESU_SU_EEEEENS5_IJNS4_10UnderscoreESX_SX_EEEEENS4_23SM90_TMA_LOAD_MULTICASTENS4_14ComposedLayoutINS4_7SwizzleILi3ELi4ELi3EEENS4_18smem_ptr_flag_bitsILi32EEENSS_INS5_IJNSA_ILi8EEENSA_ILi32EEEEEENS5_IJS17_SC_EEEEEEEvNS4_8identityES10_S1B_vS1C_EENS_8epilogue10collective18CollectiveEpilogueINS1E_23Sm100TmaWarpSpecializedILi4ELi2ELi16ELb1ELb0EEEJSH_NS5_IJNSS_ISF_SC_EENSS_IS17_SC_EEEEESI_SJ_SI_SJ_NS1E_6fusion15FusionCallbacksIS1I_NS1M_17LinearCombinationISI_fSI_fLNS_15FloatRoundStyleE2EEESH_S1L_JEEENS4_5SM1004TMEM4LOAD26SM100_TMEM_LOAD_16dp128b8xENS4_13SM90_TMA_LOADES1B_NS4_17SM75_U32x4_LDSM_NENS4_14SM90_TMA_STOREES1B_NS4_17SM90_U32x4_STSM_NENS4_39AutoVectorizingCopyWithAssumedAlignmentILi128EEEEEEvvEEEEvNT_6ParamsE:
[----:B------:R-:W1:Y:S01]  /*0000*/  LDC R1, c[0x0][0x37c] ;  /* 0x0000df00ff017b82 */ /* 0x000e620000000800 */
[----:B------:R-:W2:Y:S01]  /*0010*/  S2R R72, SR_TID.X ;  /* 0x0000000000487919 */ /* 0x000ea20000002100 */
[----:B------:R-:W3:Y:S01]  /*0020*/  LDCU.64 UR8, c[0x0][0x890] ;  /* 0x00011200ff0877ac */ /* 0x000ee20008000a00 */
[----:B------:R-:W-:Y:S02]  /*0030*/  PRMT R61, RZ, 0x7610, R61 ;  /* 0x00007610ff3d7816 */ /* 0x000fe4000000003d */
[----:B------:R-:W-:Y:S02]  /*0040*/  ELECT P4, URZ, PT ;  /* 0x0000000000ff782f */ /* 0x000fe40003880000 */
[----:B---3--:R-:W-:-:S04]  /*0050*/  ISETP.NE.U32.AND P0, PT, RZ, UR8, PT ;  /* 0x00000008ff007c0c */ /* 0x008fc8000bf05070 */
[----:B------:R-:W-:Y:S02]  /*0060*/  ISETP.NE.AND.EX P1, PT, RZ, UR9, PT, P0 ;  /* 0x00000009ff007c0c */ /* 0x000fe4000bf25300 */
[----:B--2---:R-:W-:-:S05]  /*0070*/  SHF.R.U32.HI R62, RZ, 0x5, R72 ;  /* 0x00000005ff3e7819 */ /* 0x004fca0000011648 */
[----:B------:R-:W2:Y:S02]  /*0080*/  SHFL.IDX PT, R0, R62, RZ, 0x1f ;  /* 0x00001fff3e007589 */ /* 0x000ea400000e0000 */
[----:B--2---:R-:W-:-:S04]  /*0090*/  R2UR UR17, R0 ;  /* 0x00000000001172ca */ /* 0x004fc800000e0000 */
[----:B-1----:R-:W-:Y:S05]  /*00a0*/  @P1 BRA `(.L_x_0) ;  /* 0x0000000000301947 */ /* 0x002fea0003800000 */
[----:B------:R-:W1:Y:S02]  /*00b0*/  LDCU.64 UR4, c[0x0][0x888] ;  /* 0x00011100ff0477ac */ /* 0x000e640008000a00 */
[----:B-1----:R-:W-:-:S04]  /*00c0*/  UISETP.NE.U32.AND UP0, UPT, UR4, URZ, UPT ;  /* 0x000000ff0400728c */ /* 0x002fc8000bf05070 */
[----:B------:R-:W-:-:S09]  /*00d0*/  UISETP.NE.AND.EX UP0, UPT, UR5, URZ, UPT, UP0 ;  /* 0x000000ff0500728c */ /* 0x000fd2000bf05300 */
[----:B------:R-:W-:Y:S05]  /*00e0*/  BRA.U !UP0, `(.L_x_1) ;  /* 0x0000000108147547 */ /* 0x000fea000b800000 */
[----:B------:R-:W1:Y:S01]  /*00f0*/  LDC.64 R2, c[0x0][0x888] ;  /* 0x00022200ff027b82 */ /* 0x000e620000000a00 */
[----:B------:R-:W1:Y:S02]  /*0100*/  LDCU.64 UR4, c[0x0][0x358] ;  /* 0x00006b00ff0477ac */ /* 0x000e640008000a00 */
[----:B-1----:R1:W5:Y:S01]  /*0110*/  LDG.E R27, desc[UR4][R2.64] ;  /* 0x00000004021b7981 */ /* 0x002362000c1e1900 */
[----:B------:R-:W-:Y:S01]  /*0120*/  HFMA2 R61, -RZ, RZ, 0, 5.9604644775390625e-08 ;  /* 0x00000001ff3d7431 */ /* 0x000fe200000001ff */
[----:B------:R-:W-:Y:S05]  /*0130*/  BRA `(.L_x_0) ;  /* 0x00000000000c7947 */ /* 0x000fea0003800000 */
.L_x_1:
[----:B------:R-:W1:Y:S01]  /*0140*/  LDCU UR4, c[0x0][0x880] ;  /* 0x00011000ff0477ac */ /* 0x000e620008000800 */
[----:B------:R-:W-:Y:S01]  /*0150*/  HFMA2 R61, -RZ, RZ, 0, 5.9604644775390625e-08 ;  /* 0x00000001ff3d7431 */ /* 0x000fe200000001ff */
[----:B-1----:R-:W-:-:S07]  /*0160*/  MOV R27, UR4 ;  /* 0x00000004001b7c02 */ /* 0x002fce0008000f00 */
.L_x_0:
[----:B------:R-:W2:Y:S02]  /*0170*/  LDCU.64 UR4, c[0x0][0x8b0] ;  /* 0x00011600ff0477ac */ /* 0x000ea40008000a00 */
[----:B--2---:R-:W-:-:S04]  /*0180*/  UISETP.NE.U32.AND UP0, UPT, UR4, URZ, UPT ;  /* 0x000000ff0400728c */ /* 0x004fc8000bf05070 */
[----:B------:R-:W-:-:S09]  /*0190*/  UISETP.NE.AND.EX UP0, UPT, UR5, URZ, UPT, UP0 ;  /* 0x000000ff0500728c */ /* 0x000fd2000bf05300 */
[----:B------:R-:W-:Y:S05]  /*01a0*/  BRA.U UP0, `(.L_x_2) ;  /* 0x0000000100287547 */ /* 0x000fea000b800000 */
[----:B------:R-:W2:Y:S02]  /*01b0*/  LDCU.64 UR4, c[0x0][0x8a8] ;  /* 0x00011500ff0477ac */ /* 0x000ea40008000a00 */
[----:B--2---:R-:W-:-:S04]  /*01c0*/  UISETP.NE.U32.AND UP0, UPT, UR4, URZ, UPT ;  /* 0x000000ff0400728c */ /* 0x004fc8000bf05070 */
[----:B------:R-:W-:-:S09]  /*01d0*/  UISETP.NE.AND.EX UP0, UPT, UR5, URZ, UPT, UP0 ;  /* 0x000000ff0500728c */ /* 0x000fd2000bf05300 */
[----:B------:R-:W-:Y:S05]  /*01e0*/  BRA.U !UP0, `(.L_x_3) ;  /* 0x0000000108107547 */ /* 0x000fea000b800000 */
[----:B------:R-:W2:Y:S01]  /*01f0*/  LDC.64 R24, c[0x0][0x8a8] ;  /* 0x00022a00ff187b82 */ /* 0x000ea20000000a00 */
[----:B------:R-:W2:Y:S02]  /*0200*/  LDCU.64 UR4, c[0x0][0x358] ;  /* 0x00006b00ff0477ac */ /* 0x000ea40008000a00 */
[----:B--2---:R2:W5:Y:S01]  /*0210*/  LDG.E R24, desc[UR4][R24.64] ;  /* 0x0000000418187981 */ /* 0x004562000c1e1900 */
[----:B------:R-:W-:Y:S05]  /*0220*/  BRA `(.L_x_2) ;  /* 0x0000000000087947 */ /* 0x000fea0003800000 */
.L_x_3:
[----:B------:R-:W2:Y:S02]  /*0230*/  LDCU UR4, c[0x0][0x8a0] ;  /* 0x00011400ff0477ac */ /* 0x000ea40008000800 */
[----:B--2---:R-:W-:Y:S02]  /*0240*/  MOV R24, UR4 ;  /* 0x0000000400187c02 */ /* 0x004fe40008000f00 */
.L_x_2:
[----:B------:R-:W-:Y:S01]  /*0250*/  IMAD.U32 R0, RZ, RZ, UR17 ;  /* 0x00000011ff007e24 */ /* 0x000fe2000f8e00ff */
[----:B------:R-:W-:Y:S04]  /*0260*/  BSSY.RECONVERGENT B0, `(.L_x_4) ;  /* 0x000000c000007945 */ /* 0x000fe80003800200 */
[C---:B------:R-:W-:Y:S02]  /*0270*/  ISETP.NE.OR P2, PT, R0.reuse, 0x1, !P4 ;  /* 0x000000010000780c */ /* 0x040fe40006745670 */
[----:B------:R-:W-:-:S11]  /*0280*/  ISETP.NE.OR P1, PT, R0, 0x3, !P4 ;  /* 0x000000030000780c */ /* 0x000fd60006725670 */
[----:B------:R-:W-:Y:S05]  /*0290*/  @P2 BRA `(.L_x_5) ;  /* 0x0000000000202947 */ /* 0x000fea0003800000 */
[----:B------:R-:W3:Y:S02]  /*02a0*/  LDCU.64 UR4, c[0x0][0x348] ;  /* 0x00006900ff0477ac */ /* 0x000ee40008000a00 */
[----:B---3--:R-:W-:Y:S02]  /*02b0*/  UIADD3 UR6, UP1, UPT, UR4, 0x80, URZ ;  /* 0x0000008004067890 */ /* 0x008fe4000ff3e0ff */
[----:B------:R-:W-:Y:S02]  /*02c0*/  UIADD3 UR4, UP0, UPT, UR4, 0x180, URZ ;  /* 0x0000018004047890 */ /* 0x000fe4000ff1e0ff */
[----:B------:R-:W-:Y:S02]  /*02d0*/  UIADD3.X UR7, UPT, UPT, URZ, UR5, URZ, UP1, !UPT ;  /* 0x00000005ff077290 */ /* 0x000fe40008ffe4ff */
[----:B------:R-:W-:-:S07]  /*02e0*/  UIADD3.X UR5, UPT, UPT, URZ, UR5, URZ, UP0, !UPT ;  /* 0x00000005ff057290 */ /* 0x000fce00087fe4ff */
[----:B------:R3:W-:Y:S02]  /*02f0*/  UTMACCTL.PF [UR6] ;  /* 0x00000000060079b9 */ /* 0x0007e40008040000 */
[----:B------:R3:W-:Y:S02]  /*0300*/  UTMACCTL.PF [UR4] ;  /* 0x00000000040079b9 */ /* 0x0007e40008040000 */
[----:B---3--:R-:W-:Y:S01]  /*0310*/  NOP ;  /* 0x0000000000007918 */ /* 0x008fe20000000000 */
.L_x_5:
[----:B------:R-:W-:Y:S05]  /*0320*/  BSYNC.RECONVERGENT B0 ;  /* 0x0000000000007941 */ /* 0x000fea0003800200 */
.L_x_4:
[----:B------:R-:W-:Y:S04]  /*0330*/  BSSY.RECONVERGENT B0, `(.L_x_6) ;  /* 0x000000a000007945 */ /* 0x000fe80003800200 */
        /* <DEDUP_REMOVED lines=9> */
.L_x_7:
[----:B------:R-:W-:Y:S05]  /*03d0*/  BSYNC.RECONVERGENT B0 ;  /* 0x0000000000007941 */ /* 0x000fea0003800200 */
.L_x_6:
[----:B------:R-:W3:Y:S01]  /*03e0*/  LDCU.64 UR4, c[0x0][0x888] ;  /* 0x00011100ff0477ac */ /* 0x000ee20008000a00 */
[----:B------:R-:W-:Y:S01]  /*03f0*/  ISETP.NE.AND.EX P0, PT, RZ, UR9, PT, P0 ;  /* 0x00000009ff007c0c */ /* 0x000fe2000bf05300 */
[----:B------:R-:W-:Y:S01]  /*0400*/  UPLOP3.LUT UP3, UPT, UPT, UPT, UPT, 0x80, 0x8 ;  /* 0x000000000008789c */ /* 0x000fe20003f6f070 */
[----:B---3--:R-:W-:-:S04]  /*0410*/  ISETP.NE.U32.AND P1, PT, RZ, UR4, PT ;  /* 0x00000004ff007c0c */ /* 0x008fc8000bf25070 */
[----:B------:R-:W-:-:S13]  /*0420*/  ISETP.NE.AND.EX P1, PT, RZ, UR5, PT, P1 ;  /* 0x00000005ff007c0c */ /* 0x000fda000bf25310 */
[----:B------:R-:W-:Y:S05]  /*0430*/  @P1 BRA P0, `(.L_x_8) ;  /* 0x0000000000281947 */ /* 0x000fea0000000000 */
[----:B------:R-:W-:Y:S01]  /*0440*/  UISETP.NE.U32.AND UP0, UPT, UR8, URZ, UPT ;  /* 0x000000ff0800728c */ /* 0x000fe2000bf05070 */
[----:B-----5:R-:W-:Y:S01]  /*0450*/  FSETP.NEU.AND P0, PT, R27, RZ, PT ;  /* 0x000000ff1b00720b */ /* 0x020fe20003f0d000 */
[----:B------:R-:W-:Y:S02]  /*0460*/  UISETP.NE.U32.AND UP2, UPT, UR4, URZ, UPT ;  /* 0x000000ff0400728c */ /* 0x000fe4000bf45070 */
[----:B------:R-:W-:Y:S02]  /*0470*/  UISETP.NE.AND.EX UP1, UPT, UR9, URZ, UPT, UP0 ;  /* 0x000000ff0900728c */ /* 0x000fe4000bf25300 */
[----:B------:R-:W-:-:S04]  /*0480*/  UISETP.NE.AND.EX UP0, UPT, UR5, URZ, UPT, UP2 ;  /* 0x000000ff0500728c */ /* 0x000fc8000bf05320 */
[----:B------:R-:W-:-:S04]  /*0490*/  USEL UR4, URZ, 0xffffffff, UP0 ;  /* 0xffffffffff047887 */ /* 0x000fc80008000000 */
[----:B------:R-:W-:Y:S01]  /*04a0*/  VOTEU.ANY UP0, P0 ;  /* 0x0000000000ff7886 */ /* 0x000fe20000000100 */
[----:B------:R-:W-:-:S04]  /*04b0*/  @!UP1 USEL UR4, URZ, 0xffffffff, UP0 ;  /* 0xffffffffff049887 */ /* 0x000fc80008000000 */
[----:B------:R-:W-:-:S04]  /*04c0*/  ULOP3.LUT UR4, UR4, 0x1, URZ, 0xc0, !UPT ;  /* 0x0000000104047892 */ /* 0x000fc8000f8ec0ff */
[----:B------:R-:W-:-:S11]  /*04d0*/  UISETP.NE.U32.AND UP3, UPT, UR4, 0x1, UPT ;  /* 0x000000010400788c */ /* 0x000fd6000bf65070 */
.L_x_8:
[----:B-1----:R-:W1:Y:S01]  /*04e0*/  SHFL.IDX PT, R2, R62, RZ, 0x1f ;  /* 0x00001fff3e027589 */ /* 0x002e6200000e0000 */
[----:B------:R-:W-:-:S04]  /*04f0*/  UISETP.NE.AND UP0, UPT, UR17, 0x2, UPT ;  /* 0x000000021100788c */ /* 0x000fc8000bf05270 */
[----:B------:R-:W-:Y:S01]  /*0500*/  USEL UR54, URZ, 0x1, UP0 ;  /* 0x00000001ff367887 */ /* 0x000fe20008000000 */
[----:B-1----:R-:W-:-:S13]  /*0510*/  ISETP.NE.AND P0, PT, R2, RZ, PT ;  /* 0x000000ff0200720c */ /* 0x002fda0003f05270 */
[----:B------:R-:W-:Y:S05]  /*0520*/  @P0 BRA `(.L_x_9) ;  /* 0x0000000000480947 */ /* 0x000fea0003800000 */
[----:B------:R-:W1:Y:S01]  /*0530*/  S2UR UR4, SR_CgaCtaId ;  /* 0x00000000000479c3 */ /* 0x000e620000008800 */
[----:B------:R-:W-:Y:S01]  /*0540*/  UMOV UR5, 0x400 ;  /* 0x0000040000057882 */ /* 0x000fe20000000000 */
[----:B------:R-:W-:Y:S01]  /*0550*/  UMOV UR8, 0x1 ;  /* 0x0000000100087882 */ /* 0x000fe20000000000 */
[----:B------:R-:W-:Y:S01]  /*0560*/  UMOV UR6, 0x7 ;  /* 0x0000000700067882 */ /* 0x000fe20000000000 */
[----:B------:R-:W-:-:S04]  /*0570*/  UIADD3 UR8, UPT, UPT, -UR8, 0x100000, URZ ;  /* 0x0010000008087890 */ /* 0x000fc8000fffe1ff */
[----:B------:R-:W-:Y:S02]  /*0580*/  USHF.L.U32 UR9, UR8, 0xb, URZ ;  /* 0x0000000b08097899 */ /* 0x000fe400080006ff */
[----:B------:R-:W-:Y:S02]  /*0590*/  USHF.L.U32 UR8, UR8, 0x1, URZ ;  /* 0x0000000108087899 */ /* 0x000fe400080006ff */
[----:B------:R-:W-:-:S04]  /*05a0*/  UIADD3 UR6, UPT, UPT, -UR6, 0x100000, URZ ;  /* 0x0010000006067890 */ /* 0x000fc8000fffe1ff */
[----:B------:R-:W-:Y:S02]  /*05b0*/  USHF.L.U32 UR7, UR6, 0xb, URZ ;  /* 0x0000000b06077899 */ /* 0x000fe400080006ff */
[----:B------:R-:W-:Y:S01]  /*05c0*/  USHF.L.U32 UR6, UR6, 0x1, URZ ;  /* 0x0000000106067899 */ /* 0x000fe200080006ff */
[----:B------:R-:W-:Y:S01]  /*05d0*/  ELECT P0, URZ, PT ;  /* 0x0000000000ff782f */ /* 0x000fe20003800000 */
[----:B-1----:R-:W-:Y:S01]  /*05e0*/  ULEA UR4, UR4, UR5, 0x18 ;  /* 0x0000000504047291 */ /* 0x002fe2000f8ec0ff */
[----:B------:R-:W1:Y:S11]  /*05f0*/  FENCE.VIEW.ASYNC.S ;  /* 0x00000000000073c6 */ /* 0x000e760000000000 */
[----:B-1----:R1:W3:Y:S01]  /*0600*/  SYNCS.EXCH.64 URZ, [UR4], UR8 ;  /* 0x0000000804ff75b2 */ /* 0x0022e20008000100 */
[----:B------:R1:W4:Y:S01]  /*0610*/  SYNCS.EXCH.64 URZ, [UR4+0x10], UR6 ;  /* 0x0000100604ff75b2 */ /* 0x0003220008000100 */
[----:B------:R1:W1:Y:S01]  /*0620*/  SYNCS.EXCH.64 URZ, [UR4+0x8], UR8 ;  /* 0x0000080804ff75b2 */ /* 0x0002620008000100 */
[----:B------:R1:W1:Y:S01]  /*0630*/  SYNCS.EXCH.64 URZ, [UR4+0x18], UR6 ;  /* 0x0000180604ff75b2 */ /* 0x0002620008000100 */
[----:B------:R-:W-:Y:S01]  /*0640*/  NOP ;  /* 0x0000000000007918 */ /* 0x000fe20000000000 */
.L_x_9:
[----:B------:R-:W2:Y:S01]  /*0650*/  SHFL.IDX PT, R2, R62, RZ, 0x1f ;  /* 0x00001fff3e027589 */ /* 0x000ea200000e0000 */
[----:B------:R-:W-:Y:S01]  /*0660*/  NOP ;  /* 0x0000000000007918 */ /* 0x000fe20000000000 */
[----:B--2---:R-:W-:-:S13]  /*0670*/  ISETP.NE.AND P0, PT, R2, 0x1, PT ;  /* 0x000000010200780c */ /* 0x004fda0003f05270 */
[----:B------:R-:W-:Y:S05]  /*0680*/  @P0 BRA `(.L_x_10) ;  /* 0x0000000000580947 */ /* 0x000fea0003800000 */
[----:B-1----:R-:W1:Y:S01]  /*0690*/  S2UR UR4, SR_CgaCtaId ;  /* 0x00000000000479c3 */ /* 0x002e620000008800 */
        /* <DEDUP_REMOVED lines=12> */
[----:B-1----:R2:W1:Y:S01]  /*0760*/  SYNCS.EXCH.64 URZ, [UR4+0x20], UR8 ;  /* 0x0000200804ff75b2 */ /* 0x0024620008000100 */
[----:B------:R2:W1:Y:S01]  /*0770*/  SYNCS.EXCH.64 URZ, [UR4+0x40], UR6 ;  /* 0x0000400604ff75b2 */ /* 0x0004620008000100 */
[----:B------:R2:W1:Y:S01]  /*0780*/  SYNCS.EXCH.64 URZ, [UR4+0x28], UR8 ;  /* 0x0000280804ff75b2 */ /* 0x0004620008000100 */
[----:B------:R2:W1:Y:S01]  /*0790*/  SYNCS.EXCH.64 URZ, [UR4+0x48], UR6 ;  /* 0x0000480604ff75b2 */ /* 0x0004620008000100 */
[----:B------:R2:W1:Y:S01]  /*07a0*/  SYNCS.EXCH.64 URZ, [UR4+0x30], UR8 ;  /* 0x0000300804ff75b2 */ /* 0x0004620008000100 */
[----:B------:R2:W1:Y:S01]  /*07b0*/  SYNCS.EXCH.64 URZ, [UR4+0x50], UR6 ;  /* 0x0000500604ff75b2 */ /* 0x0004620008000100 */
[----:B------:R2:W1:Y:S01]  /*07c0*/  SYNCS.EXCH.64 URZ, [UR4+0x38], UR8 ;  /* 0x0000380804ff75b2 */ /* 0x0004620008000100 */
[----:B------:R2:W1:Y:S02]  /*07d0*/  SYNCS.EXCH.64 URZ, [UR4+0x58], UR6 ;  /* 0x0000580604ff75b2 */ /* 0x0004640008000100 */
[----:B--2---:R-:W-:Y:S01]  /*07e0*/  NOP ;  /* 0x0000000000007918 */ /* 0x004fe20000000000 */
.L_x_10:
[----:B------:R-:W2:Y:S01]  /*07f0*/  SHFL.IDX PT, R2, R62, RZ, 0x1f ;  /* 0x00001fff3e027589 */ /* 0x000ea200000e0000 */
[----:B------:R-:W-:Y:S01]  /*0800*/  NOP ;  /* 0x0000000000007918 */ /* 0x000fe20000000000 */
[----:B--2---:R-:W-:-:S13]  /*0810*/  ISETP.NE.AND P0, PT, R2, 0x3, PT ;  /* 0x000000030200780c */ /* 0x004fda0003f05270 */
[----:B------:R-:W-:Y:S05]  /*0820*/  @P0 BRA `(.L_x_11) ;  /* 0x0000000000300947 */ /* 0x000fea0003800000 */
[----:B-1----:R-:W1:Y:S01]  /*0830*/  S2UR UR4, SR_CgaCtaId ;  /* 0x00000000000479c3 */ /* 0x002e620000008800 */
[----:B------:R-:W-:Y:S01]  /*0840*/  UMOV UR6, 0x400 ;  /* 0x0000040000067882 */ /* 0x000fe20000000000 */
[----:B------:R-:W-:Y:S01]  /*0850*/  UMOV UR5, 0x20 ;  /* 0x0000002000057882 */ /* 0x000fe20000000000 */
[----:B------:R-:W-:Y:S01]  /*0860*/  ELECT P0, URZ, PT ;  /* 0x0000000000ff782f */ /* 0x000fe20003800000 */
[----:B-1----:R-:W-:Y:S02]  /*0870*/  ULEA UR6, UR4, UR6, 0x18 ;  /* 0x0000000604067291 */ /* 0x002fe4000f8ec0ff */
[----:B------:R-:W-:-:S04]  /*0880*/  UIADD3 UR4, UPT, UPT, -UR5, 0x100000, URZ ;  /* 0x0010000005047890 */ /* 0x000fc8000fffe1ff */
[----:B------:R-:W-:Y:S02]  /*0890*/  USHF.L.U32 UR5, UR4, 0xb, URZ ;  /* 0x0000000b04057899 */ /* 0x000fe400080006ff */
[----:B------:R-:W-:Y:S01]  /*08a0*/  USHF.L.U32 UR4, UR4, 0x1, URZ ;  /* 0x0000000104047899 */ /* 0x000fe200080006ff */
[----:B------:R-:W1:Y:S11]  /*08b0*/  FENCE.VIEW.ASYNC.S ;  /* 0x00000000000073c6 */ /* 0x000e760000000000 */
[----:B-1----:R2:W1:Y:S01]  /*08c0*/  SYNCS.EXCH.64 URZ, [UR6+0x60], UR4 ;  /* 0x0000600406ff75b2 */ /* 0x0024620008000100 */
[----:B------:R2:W1:Y:S02]  /*08d0*/  SYNCS.EXCH.64 URZ, [UR6+0x68], UR4 ;  /* 0x0000680406ff75b2 */ /* 0x0004640008000100 */
[----:B--2---:R-:W-:Y:S01]  /*08e0*/  NOP ;  /* 0x0000000000007918 */ /* 0x004fe20000000000 */
.L_x_11:
[----:B------:R-:W2:Y:S01]  /*08f0*/  SHFL.IDX PT, R2, R62, RZ, 0x1f ;  /* 0x00001fff3e027589 */ /* 0x000ea200000e0000 */
[----:B------:R-:W-:Y:S01]  /*0900*/  NOP ;  /* 0x0000000000007918 */ /* 0x000fe20000000000 */
[----:B--2---:R-:W-:-:S13]  /*0910*/  ISETP.NE.AND P0, PT, R2, 0x4, PT ;  /* 0x000000040200780c */ /* 0x004fda0003f05270 */
[----:B------:R-:W-:Y:S05]  /*0920*/  @P0 BRA `(.L_x_12) ;  /* 0x00000000004c0947 */ /* 0x000fea0003800000 */
[----:B-1----:R-:W1:Y:S01]  /*0930*/  S2UR UR6, SR_CgaCtaId ;  /* 0x00000000000679c3 */ /* 0x002e620000008800 */
[----:B------:R-:W-:Y:S01]  /*0940*/  UMOV UR4, 0xe20 ;  /* 0x00000e2000047882 */ /* 0x000fe20000000000 */
[----:B------:R-:W-:Y:S01]  /*0950*/  UMOV UR5, 0x400 ;  /* 0x0000040000057882 */ /* 0x000fe20000000000 */
[----:B------:R-:W-:Y:S01]  /*0960*/  USEL UR4, UR4, 0xc20, UP3 ;  /* 0x00000c2004047887 */ /* 0x000fe20009800000 */
[----:B------:R-:W-:Y:S01]  /*0970*/  UMOV UR8, 0x1 ;  /* 0x0000000100087882 */ /* 0x000fe20000000000 */
[----:B------:R-:W-:Y:S01]  /*0980*/  ELECT P0, URZ, PT ;  /* 0x0000000000ff782f */ /* 0x000fe20003800000 */
[----:B------:R-:W-:-:S04]  /*0990*/  UIADD3 UR8, UPT, UPT, -UR8, 0x100000, URZ ;  /* 0x0010000008087890 */ /* 0x000fc8000fffe1ff */
[----:B------:R-:W-:Y:S02]  /*09a0*/  USHF.L.U32 UR9, UR8, 0xb, URZ ;  /* 0x0000000b08097899 */ /* 0x000fe400080006ff */
[----:B------:R-:W-:Y:S02]  /*09b0*/  USHF.L.U32 UR8, UR8, 0x1, URZ ;  /* 0x0000000108087899 */ /* 0x000fe400080006ff */
[----:B-1----:R-:W-:Y:S02]  /*09c0*/  ULEA UR6, UR6, UR5, 0x18 ;  /* 0x0000000506067291 */ /* 0x002fe4000f8ec0ff */
[----:B------:R-:W-:-:S04]  /*09d0*/  UIADD3 UR4, UPT, UPT, -UR4, 0x100000, URZ ;  /* 0x0010000004047890 */ /* 0x000fc8000fffe1ff */
[----:B------:R-:W-:Y:S02]  /*09e0*/  USHF.L.U32 UR5, UR4, 0xb, URZ ;  /* 0x0000000b04057899 */ /* 0x000fe400080006ff */
[----:B------:R-:W-:Y:S01]  /*09f0*/  USHF.L.U32 UR4, UR4, 0x1, URZ ;  /* 0x0000000104047899 */ /* 0x000fe200080006ff */
[----:B------:R-:W1:Y:S03]  /*0a00*/  FENCE.VIEW.ASYNC.S ;  /* 0x00000000000073c6 */ /* 0x000e660000000000 */
[----:B-1----:R2:W1:Y:S08]  /*0a10*/  SYNCS.EXCH.64 URZ, [UR6+0x70], UR8 ;  /* 0x0000700806ff75b2 */ /* 0x0024700008000100 */
[----:B------:R2:W1:Y:S01]  /*0a20*/  SYNCS.EXCH.64 URZ, [UR6+0x80], UR4 ;  /* 0x0000800406ff75b2 */ /* 0x0004620008000100 */
[----:B------:R2:W1:Y:S01]  /*0a30*/  SYNCS.EXCH.64 URZ, [UR6+0x78], UR8 ;  /* 0x0000780806ff75b2 */ /* 0x0004620008000100 */
[----:B------:R2:W1:Y:S02]  /*0a40*/  SYNCS.EXCH.64 URZ, [UR6+0x88], UR4 ;  /* 0x0000880406ff75b2 */ /* 0x0004640008000100 */
[----:B--2---:R-:W-:Y:S01]  /*0a50*/  NOP ;  /* 0x0000000000007918 */ /* 0x004fe20000000000 */
.L_x_12:
        /* <DEDUP_REMOVED lines=26> */
.L_x_13:
[----:B------:R-:W2:Y:S01]  /*0c00*/  SHFL.IDX PT, R2, R62, RZ, 0x1f ;  /* 0x00001fff3e027589 */ /* 0x000ea200000e0000 */
[----:B------:R-:W1:Y:S01]  /*0c10*/  S2UR UR52, SR_CgaCtaId ;  /* 0x00000000003479c3 */ /* 0x000e620000008800 */
[----:B------:R-:W-:Y:S01]  /*0c20*/  NOP ;  /* 0x0000000000007918 */ /* 0x000fe20000000000 */
[----:B--2---:R-:W-:-:S13]  /*0c30*/  ISETP.NE.AND P0, PT, R2, 0x3, PT ;  /* 0x000000030200780c */ /* 0x004fda0003f05270 */
[----:B-1----:R-:W-:Y:S05]  /*0c40*/  @P0 BRA `(.L_x_14) ;  /* 0x0000000000340947 */ /* 0x002fea0003800000 */
[----:B------:R-:W-:Y:S01]  /*0c50*/  UMOV UR4, 0x400 ;  /* 0x0000040000047882 */ /* 0x000fe20000000000 */
[----:B------:R-:W-:Y:S01]  /*0c60*/  UMOV UR6, 0x20 ;  /* 0x0000002000067882 */ /* 0x000fe20000000000 */
[----:B------:R-:W-:Y:S02]  /*0c70*/  ULEA UR4, UR52, UR4, 0x18 ;  /* 0x0000000434047291 */ /* 0x000fe4000f8ec0ff */
[----:B------:R-:W-:-:S04]  /*0c80*/  UIADD3 UR6, UPT, UPT, -UR6, 0x100000, URZ ;  /* 0x0010000006067890 */ /* 0x000fc8000fffe1ff */
[----:B------:R-:W-:Y:S02]  /*0c90*/  USHF.L.U32 UR7, UR6, 0xb, URZ ;  /* 0x0000000b06077899 */ /* 0x000fe400080006ff */
[----:B------:R-:W-:Y:S01]  /*0ca0*/  USHF.L.U32 UR6, UR6, 0x1, URZ ;  /* 0x0000000106067899 */ /* 0x000fe200080006ff */
[----:B------:R-:W-:Y:S01]  /*0cb0*/  ELECT P0, URZ, PT ;  /* 0x0000000000ff782f */ /* 0x000fe20003800000 */
[----:B------:R-:W1:Y:S10]  /*0cc0*/  FENCE.VIEW.ASYNC.S ;  /* 0x00000000000073c6 */ /* 0x000e740000000000 */
[----:B-1----:R1:W2:Y:S01]  /*0cd0*/  SYNCS.EXCH.64 URZ, [UR4+0xd0], UR6 ;  /* 0x0000d00604ff75b2 */ /* 0x0022a20008000100 */
[----:B------:R1:W1:Y:S01]  /*0ce0*/  SYNCS.EXCH.64 URZ, [UR4+0xe0], UR6 ;  /* 0x0000e00604ff75b2 */ /* 0x0002620008000100 */
[----:B------:R1:W1:Y:S01]  /*0cf0*/  SYNCS.EXCH.64 URZ, [UR4+0xd8], UR6 ;  /* 0x0000d80604ff75b2 */ /* 0x0002620008000100 */
[----:B------:R1:W1:Y:S01]  /*0d00*/  SYNCS.EXCH.64 URZ, [UR4+0xe8], UR6 ;  /* 0x0000e80604ff75b2 */ /* 0x0002620008000100 */
[----:B------:R-:W-:Y:S01]  /*0d10*/  NOP ;  /* 0x0000000000007918 */ /* 0x000fe20000000000 */
.L_x_14:
[----:B------:R-:W3:Y:S01]  /*0d20*/  LDCU UR29, c[0x0][0x36c] ;  /* 0x00006d80ff1d77ac */ /* 0x000ee20008000800 */
[----:B------:R-:W-:Y:S01]  /*0d30*/  ISETP.NE.OR P4, PT, R0, 0x2, !P4 ;  /* 0x000000020000780c */ /* 0x000fe20006785670 */
[----:B------:R-:W-:Y:S01]  /*0d40*/  NOP ;  /* 0x0000000000007918 */ /* 0x000fe20000000000 */
[----:B------:R-:W-:Y:S01]  /*0d50*/  LOP3.LUT R0, R72, 0x1f, RZ, 0xc0, !PT ;  /* 0x0000001f48007812 */ /* 0x000fe200078ec0ff */
[----:B------:R-:W-:Y:S02]  /*0d60*/  UISETP.NE.AND UP4, UPT, UR17, URZ, UPT ;  /* 0x000000ff1100728c */ /* 0x000fe4000bf85270 */
[----:B---3--:R-:W-:-:S09]  /*0d70*/  UISETP.EQ.U32.AND UP0, UPT, UR29, 0x1, UPT ;  /* 0x000000011d00788c */ /* 0x008fd2000bf02070 */
[----:B------:R-:W-:Y:S05]  /*0d80*/  BRA.U !UP0, `(.L_x_15) ;  /* 0x0000000108087547 */ /* 0x000fea000b800000 */
[----:B-12-4-:R-:W-:Y:S01]  /*0d90*/  UCGABAR_ARV ;  /* 0x00000000000079c7 */ /* 0x016fe20008000000 */
[----:B------:R-:W-:Y:S05]  /*0da0*/  BRA `(.L_x_16) ;  /* 0x0000000000047947 */ /* 0x000fea0003800000 */
.L_x_15:
[----:B-12-4-:R-:W-:Y:S01]  /*0db0*/  NOP ;  /* 0x0000000000007918 */ /* 0x016fe20000000000 */
.L_x_16:
[----:B------:R-:W1:Y:S01]  /*0dc0*/  S2UR UR8, SR_CTAID.X ;  /* 0x00000000000879c3 */ /* 0x000e620000002500 */
[----:B------:R-:W-:-:S05]  /*0dd0*/  CS2R.32 R64, SR_CgaSize ;  /* 0x0000000000407805 */ /* 0x000fca0000008a00 */
[----:B------:R-:W-:-:S05]  /*0de0*/  IMAD R64, R64, -0xa0, RZ ;  /* 0xffffff6040407824 */ /* 0x000fca00078e02ff */
[----:B------:R-:W-:-:S14]  /*0df0*/  R2UR UR4, R64 ;  /* 0x00000000400472ca */ /* 0x000fdc00000e0000 */
[----:B------:R-:W2:Y:S01]  /*0e00*/  LDCU UR4, c[0x0][UR4+0x2b0] ;  /* 0x00005600040477ac */ /* 0x000ea20008000800 */
[----:B------:R-:W-:-:S05]  /*0e10*/  CS2R.32 R64, SR_CgaSize ;  /* 0x0000000000407805 */ /* 0x000fca0000008a00 */
[----:B------:R-:W-:-:S05]  /*0e20*/  IMAD R64, R64, -0xa0, RZ ;  /* 0xffffff6040407824 */ /* 0x000fca00078e02ff */
[----:B------:R-:W-:-:S14]  /*0e30*/  R2UR UR5, R64 ;  /* 0x00000000400572ca */ /* 0x000fdc00000e0000 */
[----:B------:R-:W3:Y:S01]  /*0e40*/  LDCU UR5, c[0x0][UR5+0x2b4] ;  /* 0x00005680050577ac */ /* 0x000ee20008000800 */
[----:B------:R-:W4:Y:S01]  /*0e50*/  S2UR UR9, SR_CTAID.Y ;  /* 0x00000000000979c3 */ /* 0x000f220000002600 */
[----:B------:R-:W-:Y:S01]  /*0e60*/  ULOP3.LUT UR55, UR52, 0x3, URZ, 0xc0, !UPT ;  /* 0x0000000334377892 */ /* 0x000fe2000f8ec0ff */
[----:B------:R-:W-:-:S05]  /*0e70*/  CS2R.32 R64, SR_CgaSize ;  /* 0x0000000000407805 */ /* 0x000fca0000008a00 */
[----:B------:R-:W-:-:S05]  /*0e80*/  IMAD R64, R64, -0xa0, RZ ;  /* 0xffffff6040407824 */ /* 0x000fca00078e02ff */
[----:B------:R-:W-:-:S14]  /*0e90*/  R2UR UR10, R64 ;  /* 0x00000000400a72ca */ /* 0x000fdc00000e0000 */
[----:B------:R-:W3:Y:S01]  /*0ea0*/  LDCU UR10, c[0x0][UR10+0x2a0] ;  /* 0x000054000a0a77ac */ /* 0x000ee20008000800 */
[----:B------:R-:W-:-:S05]  /*0eb0*/  CS2R.32 R64, SR_CgaSize ;  /* 0x0000000000407805 */ /* 0x000fca0000008a00 */
[----:B------:R-:W-:-:S05]  /*0ec0*/  IMAD R64, R64, -0xa0, RZ ;  /* 0xffffff6040407824 */ /* 0x000fca00078e02ff */
[----:B------:R-:W-:-:S14]  /*0ed0*/  R2UR UR11, R64 ;  /* 0x00000000400b72ca */ /* 0x000fdc00000e0000 */
[----:B------:R-:W3:Y:S01]  /*0ee0*/  LDCU UR11, c[0x0][UR11+0x2a4] ;  /* 0x000054800b0b77ac */ /* 0x000ee20008000800 */
[----:B------:R-:W3:Y:S01]  /*0ef0*/  S2UR UR36, SR_CTAID.Z ;  /* 0x00000000002479c3 */ /* 0x000ee20000002700 */
[----:B------:R-:W-:Y:S01]  /*0f00*/  UISETP.GT.U32.AND UP1, UPT, UR55, 0xffff, UPT ;  /* 0x0000ffff3700788c */ /* 0x000fe2000bf24070 */
[----:B------:R-:W3:Y:S01]  /*0f10*/  LDCU UR26, c[0x0][0xb24] ;  /* 0x00016480ff1a77ac */ /* 0x000ee20008000800 */
[----:B-1----:R-:W-:Y:S01]  /*0f20*/  I2FP.F32.U32 R3, UR8 ;  /* 0x0000000800037c45 */ /* 0x002fe20008201000 */
[----:B------:R-:W-:Y:S01]  /*0f30*/  UMOV UR31, 0x1111 ;  /* 0x00001111001f7882 */ /* 0x000fe20000000000 */
[----:B------:R-:W-:Y:S01]  /*0f40*/  UMOV UR30, 0xf ;  /* 0x0000000f001e7882 */ /* 0x000fe20000000000 */
[----:B------:R-:W-:Y:S02]  /*0f50*/  USHF.L.U32 UR38, UR52, 0x7, URZ ;  /* 0x0000000734267899 */ /* 0x000fe400080006ff */
[----:B--2---:R-:W-:Y:S01]  /*0f60*/  FMUL R3, R3, UR4 ;  /* 0x0000000403037c20 */ /* 0x004fe20008400000 */
[----:B------:R-:W-:Y:S01]  /*0f70*/  ULOP3.LUT UR4, UR52, 0xc, URZ, 0xc0, !UPT ;  /* 0x0000000c34047892 */ /* 0x000fe2000f8ec0ff */
[----:B----4-:R-:W-:Y:S01]  /*0f80*/  I2FP.F32.U32 R2, UR9 ;  /* 0x0000000900027c45 */ /* 0x010fe20008201000 */
[----:B------:R-:W-:-:S03]  /*0f90*/  USHF.L.U32 UR37, UR52, 0xb, URZ ;  /* 0x0000000b34257899 */ /* 0x000fc600080006ff */
[----:B------:R-:W1:Y:S01]  /*0fa0*/  F2I.U32.TRUNC.NTZ R3, R3 ;  /* 0x0000000300037305 */ /* 0x000e62000020f000 */
[----:B------:R-:W-:Y:S01]  /*0fb0*/  UISETP.GT.U32.AND UP0, UPT, UR4, 0xffff, UPT ;  /* 0x0000ffff0400788c */ /* 0x000fe2000bf04070 */
[----:B---3--:R-:W-:Y:S01]  /*0fc0*/  FMUL R2, R2, UR5 ;  /* 0x0000000502027c20 */ /* 0x008fe20008400000 */
[----:B------:R-:W-:Y:S02]  /*0fd0*/  USEL UR5, UR55, 0xffff, !UP1 ;  /* 0x0000ffff37057887 */ /* 0x000fe4000c800000 */
[----:B------:R-:W-:Y:S02]  /*0fe0*/  USEL UR4, UR4, 0xffff, !UP0 ;  /* 0x0000ffff04047887 */ /* 0x000fe4000c000000 */
[----:B------:R-:W-:Y:S01]  /*0ff0*/  ULOP3.LUT UR5, UR5, 0xffff, URZ, 0xc0, !UPT ;  /* 0x0000ffff05057892 */ /* 0x000fe2000f8ec0ff */
[----:B------:R-:W2:Y:S01]  /*1000*/  F2I.U32.TRUNC.NTZ R2, R2 ;  /* 0x0000000200027305 */ /* 0x000ea2000020f000 */
[----:B------:R-:W-:Y:S02]  /*1010*/  ULOP3.LUT UR4, UR4, 0xffff, URZ, 0xc0, !UPT ;  /* 0x0000ffff04047892 */ /* 0x000fe4000f8ec0ff */
[----:B------:R-:W-:-:S02]  /*1020*/  USHF.L.U32 UR31, UR31, UR5, URZ ;  /* 0x000000051f1f7299 */ /* 0x000fc400080006ff */
[----:B------:R-:W-:Y:S01]  /*1030*/  USHF.L.U32 UR30, UR30, UR4, URZ ;  /* 0x000000041e1e7299 */ /* 0x000fe200080006ff */
[----:B-1----:R-:W-:Y:S01]  /*1040*/  R2UR UR7, R3 ;  /* 0x00000000030772ca */ /* 0x002fe200000e0000 */
[----:B------:R-:W-:Y:S01]  /*1050*/  USHF.R.U32.HI UR27, URZ, 0x2, UR52 ;  /* 0x00000002ff1b7899 */ /* 0x000fe20008011634 */
[----:B------:R-:W1:Y:S01]  /*1060*/  LDCU UR45, c[0x0][0xb24] ;  /* 0x00016480ff2d77ac */ /* 0x000e620008000800 */
[----:B------:R-:W3:Y:S01]  /*1070*/  LDCU UR28, c[0x0][0xb30] ;  /* 0x00016600ff1c77ac */ /* 0x000ee20008000800 */
[----:B--2---:R-:W-:Y:S02]  /*1080*/  R2UR UR6, R2 ;  /* 0x00000000020672ca */ /* 0x004fe400000e0000 */
[----:B------:R-:W-:Y:S01]  /*1090*/  PRMT R2, RZ, 0x7610, R2 ;  /* 0x00007610ff027816 */ /* 0x000fe20000000002 */
[----:B------:R-:W-:-:S06]  /*10a0*/  UISETP.NE.AND UP6, UPT, UR17, 0x2, UPT ;  /* 0x000000021100788c */ /* 0x000fcc000bfc5270 */
[----:B------:R-:W-:Y:S02]  /*10b0*/  UIADD3 UR5, UPT, UPT, -UR7, URZ, URZ ;  /* 0x000000ff07057290 */ /* 0x000fe4000fffe1ff */
[----:B------:R-:W-:Y:S02]  /*10c0*/  ULOP3.LUT UR38, UR38, 0x600, URZ, 0xc0, !UPT ;  /* 0x0000060026267892 */ /* 0x000fe4000f8ec0ff */
[----:B------:R-:W-:Y:S02]  /*10d0*/  UIMAD UR5, UR10, UR5, UR8 ;  /* 0x000000050a0572a4 */ /* 0x000fe4000f8e0208 */
[----:B------:R-:W-:Y:S02]  /*10e0*/  ULOP3.LUT UR37, UR37, 0x1800, URZ, 0xc0, !UPT ;  /* 0x0000180025257892 */ /* 0x000fe4000f8ec0ff */
[----:B------:R-:W-:Y:S02]  /*10f0*/  UIADD3 UR4, UPT, UPT, -UR6, URZ, URZ ;  /* 0x000000ff06047290 */ /* 0x000fe4000fffe1ff */
[----:B------:R-:W-:Y:S01]  /*1100*/  IMAD.U32 R64, RZ, RZ, UR5 ;  /* 0x00000005ff407e24 */ /* 0x000fe2000f8e00ff */
[----:B------:R-:W-:-:S02]  /*1110*/  UISETP.GE.AND UP5, UPT, UR26, 0x1, UPT ;  /* 0x000000011a00788c */ /* 0x000fc4000bfa6270 */
[----:B------:R-:W-:Y:S01]  /*1120*/  UIMAD UR4, UR11, UR4, UR9 ;  /* 0x000000040b0472a4 */ /* 0x000fe2000f8e0209 */
[----:B------:R-:W-:Y:S01]  /*1130*/  UMOV UR16, UR8 ;  /* 0x0000000800107c82 */ /* 0x000fe20008000000 */
[----:B------:R-:W-:-:S04]  /*1140*/  UMOV UR20, UR9 ;  /* 0x0000000900147c82 */ /* 0x000fc80008000000 */
[----:B------:R-:W-:Y:S01]  /*1150*/  IMAD.U32 R63, RZ, RZ, UR4 ;  /* 0x00000004ff3f7e24 */ /* 0x000fe2000f8e00ff */
[----:B-1-3--:R-:W-:Y:S06]  /*1160*/  BRA.U UP4, `(.L_x_17) ;  /* 0x0000000104cc7547 */ /* 0x00afec000b800000 */
[----:B------:R-:W-:Y:S02]  /*1170*/  R2UR UR4, R63 ;  /* 0x000000003f0472ca */ /* 0x000fe400000e0000 */
[----:B------:R-:W-:-:S11]  /*1180*/  R2UR UR23, R64 ;  /* 0x00000000401772ca */ /* 0x000fd600000e0000 */
[----:B------:R-:W-:Y:S02]  /*1190*/  UISETP.NE.AND UP0, UPT, UR4, URZ, UPT ;  /* 0x000000ff0400728c */ /* 0x000fe4000bf05270 */
[----:B------:R-:W-:Y:S02]  /*11a0*/  UISETP.NE.AND UP2, UPT, UR4, 0x1, UPT ;  /* 0x000000010400788c */ /* 0x000fe4000bf45270 */
[----:B------:R-:W-:Y:S02]  /*11b0*/  UISETP.NE.AND UP1, UPT, UR23, URZ, UP0 ;  /* 0x000000ff1700728c */ /* 0x000fe40008725270 */
[----:B------:R-:W-:Y:S02]  /*11c0*/  USEL UR6, URZ, 0x2, UP0 ;  /* 0x00000002ff067887 */ /* 0x000fe40008000000 */
[----:B------:R-:W-:Y:S02]  /*11d0*/  USEL UR9, URZ, 0x1, UP1 ;  /* 0x00000001ff097887 */ /* 0x000fe40008800000 */
[----:B------:R-:W-:-:S02]  /*11e0*/  UISETP.NE.AND UP1, UPT, UR4, 0x2, UPT ;  /* 0x000000020400788c */ /* 0x000fc4000bf25270 */
[----:B------:R-:W-:Y:S02]  /*11f0*/  USEL UR12, URZ, 0x4, UP0 ;  /* 0x00000004ff0c7887 */ /* 0x000fe40008000000 */
[----:B------:R-:W-:Y:S02]  /*1200*/  USEL UR18, URZ, 0x8, UP0 ;  /* 0x00000008ff127887 */ /* 0x000fe40008000000 */
[----:B------:R-:W-:Y:S02]  /*1210*/  UISETP.NE.AND UP0, UPT, UR4, 0x3, UPT ;  /* 0x000000030400788c */ /* 0x000fe4000bf05270 */
[----:B------:R-:W-:Y:S02]  /*1220*/  USEL UR4, URZ, 0x100, UP1 ;  /* 0x00000100ff047887 */ /* 0x000fe40008800000 */
[----:B------:R-:W-:Y:S02]  /*1230*/  USEL UR10, URZ, 0x200, UP1 ;  /* 0x00000200ff0a7887 */ /* 0x000fe40008800000 */
[----:B------:R-:W-:-:S02]  /*1240*/  USEL UR14, URZ, 0x400, UP1 ;  /* 0x00000400ff0e7887 */ /* 0x000fc40008800000 */
[----:B------:R-:W-:Y:S02]  /*1250*/  USEL UR21, URZ, 0x800, UP1 ;  /* 0x00000800ff157887 */ /* 0x000fe40008800000 */
[----:B------:R-:W-:Y:S02]  /*1260*/  USEL UR5, URZ, 0x10, UP2 ;  /* 0x00000010ff057887 */ /* 0x000fe40009000000 */
[----:B------:R-:W-:Y:S02]  /*1270*/  UISETP.NE.AND UP1, UPT, UR23, URZ, UPT ;  /* 0x000000ff1700728c */ /* 0x000fe4000bf25270 */
[----:B------:R-:W-:Y:S02]  /*1280*/  USEL UR7, URZ, 0x1000, UP0 ;  /* 0x00001000ff077887 */ /* 0x000fe40008000000 */
[----:B------:R-:W-:Y:S02]  /*1290*/  USEL UR11, URZ, 0x2000, UP0 ;  /* 0x00002000ff0b7887 */ /* 0x000fe40008000000 */
[----:B------:R-:W-:-:S02]  /*12a0*/  USEL UR15, URZ, 0x4000, UP0 ;  /* 0x00004000ff0f7887 */ /* 0x000fc40008000000 */
[----:B------:R-:W-:Y:S02]  /*12b0*/  USEL UR22, URZ, 0x8000, UP0 ;  /* 0x00008000ff167887 */ /* 0x000fe40008000000 */
[----:B------:R-:W-:Y:S02]  /*12c0*/  UISETP.NE.AND UP0, UPT, UR23, 0x1, UPT ;  /* 0x000000011700788c */ /* 0x000fe4000bf05270 */
[----:B------:R-:W-:Y:S02]  /*12d0*/  USEL UR5, UR5, 0x10, UP1 ;  /* 0x0000001005057887 */ /* 0x000fe40008800000 */
[----:B------:R-:W-:Y:S02]  /*12e0*/  USEL UR4, UR4, 0x100, UP1 ;  /* 0x0000010004047887 */ /* 0x000fe40008800000 */
[----:B------:R-:W-:Y:S02]  /*12f0*/  USEL UR8, URZ, 0x20, UP2 ;  /* 0x00000020ff087887 */ /* 0x000fe40009000000 */
[----:B------:R-:W-:-:S02]  /*1300*/  USEL UR7, UR7, 0x1000, UP1 ;  /* 0x0000100007077887 */ /* 0x000fc40008800000 */
[----:B------:R-:W-:Y:S02]  /*1310*/  USEL UR6, UR6, 0x2, UP0 ;  /* 0x0000000206067887 */ /* 0x000fe40008000000 */
[----:B------:R-:W-:Y:S02]  /*1320*/  UIADD3 UR4, UPT, UPT, UR4, UR5, UR9 ;  /* 0x0000000504047290 */ /* 0x000fe4000fffe009 */
[----:B------:R-:W-:Y:S02]  /*1330*/  UISETP.NE.AND UP1, UPT, UR23, 0x2, UPT ;  /* 0x000000021700788c */ /* 0x000fe4000bf25270 */
[----:B------:R-:W-:Y:S02]  /*1340*/  USEL UR8, UR8, 0x20, UP0 ;  /* 0x0000002008087887 */ /* 0x000fe40008000000 */
[----:B------:R-:W-:Y:S02]  /*1350*/  USEL UR5, UR10, 0x200, UP0 ;  /* 0x000002000a057887 */ /* 0x000fe40008000000 */
[----:B------:R-:W-:-:S02]  /*1360*/  UIADD3 UR4, UPT, UPT, UR6, UR7, UR4 ;  /* 0x0000000706047290 */ /* 0x000fc4000fffe004 */
[----:B------:R-:W-:Y:S02]  /*1370*/  USEL UR13, URZ, 0x40, UP2 ;  /* 0x00000040ff0d7887 */ /* 0x000fe40009000000 */
[----:B------:R-:W-:Y:S02]  /*1380*/  USEL UR9, UR11, 0x2000, UP0 ;  /* 0x000020000b097887 */ /* 0x000fe40008000000 */
[----:B------:R-:W-:Y:S02]  /*1390*/  USEL UR7, UR12, 0x4, UP1 ;  /* 0x000000040c077887 */ /* 0x000fe40008800000 */
[----:B------:R-:W-:Y:S02]  /*13a0*/  UIADD3 UR4, UPT, UPT, UR5, UR8, UR4 ;  /* 0x0000000805047290 */ /* 0x000fe4000fffe004 */
[----:B------:R-:W-:Y:S02]  /*13b0*/  UISETP.NE.AND UP0, UPT, UR23, 0x3, UPT ;  /* 0x000000031700788c */ /* 0x000fe4000bf05270 */
[----:B------:R-:W-:-:S02]  /*13c0*/  USEL UR6, UR13, 0x40, UP1 ;  /* 0x000000400d067887 */ /* 0x000fc40008800000 */
[----:B------:R-:W-:Y:S02]  /*13d0*/  USEL UR5, UR14, 0x400, UP1 ;  /* 0x000004000e057887 */ /* 0x000fe40008800000 */
[----:B------:R-:W-:Y:S02]  /*13e0*/  UIADD3 UR4, UPT, UPT, UR7, UR9, UR4 ;  /* 0x0000000907047290 */ /* 0x000fe4000fffe004 */
[----:B------:R-:W-:Y:S02]  /*13f0*/  USEL UR19, URZ, 0x80, UP2 ;  /* 0x00000080ff137887 */ /* 0x000fe40009000000 */
[----:B------:R-:W-:Y:S02]  /*1400*/  USEL UR9, UR15, 0x4000, UP1 ;  /* 0x000040000f097887 */ /* 0x000fe40008800000 */
[----:B------:R-:W-:Y:S02]  /*1410*/  USEL UR8, UR18, 0x8, UP0 ;  /* 0x0000000812087887 */ /* 0x000fe40008000000 */
[----:B------:R-:W-:-:S02]  /*1420*/  UIADD3 UR4, UPT, UPT, UR5, UR6, UR4 ;  /* 0x0000000605047290 */ /* 0x000fc4000fffe004 */
[----:B------:R-:W-:Y:S02]  /*1430*/  USEL UR7, UR19, 0x80, UP0 ;  /* 0x0000008013077887 */ /* 0x000fe40008000000 */
[----:B------:R-:W-:Y:S02]  /*1440*/  USEL UR6, UR21, 0x800, UP0 ;  /* 0x0000080015067887 */ /* 0x000fe40008000000 */
[----:B------:R-:W-:Y:S02]  /*1450*/  UIADD3 UR4, UPT, UPT, UR8, UR9, UR4 ;  /* 0x0000000908047290 */ /* 0x000fe4000fffe004 */
[----:B------:R-:W-:Y:S02]  /*1460*/  USEL UR5, UR22, 0x8000, UP0 ;  /* 0x0000800016057887 */ /* 0x000fe40008000000 */
[----:B------:R-:W-:-:S04]  /*1470*/  UIADD3 UR4, UPT, UPT, UR6, UR7, UR4 ;  /* 0x0000000706047290 */ /* 0x000fc8000fffe004 */
[----:B------:R-:W-:-:S06]  /*1480*/  UIADD3 UR4, UPT, UPT, UR4, UR5, URZ ;  /* 0x0000000504047290 */ /* 0x000fcc000fffe0ff */
[----:B------:R-:W-:Y:S02]  /*1490*/  IMAD.U32 R2, RZ, RZ, UR4 ;  /* 0x00000004ff027e24 */ /* 0x000fe4000f8e00ff */
.L_x_17:
[----:B------:R-:W-:Y:S05]  /*14a0*/  BRA.U !UP5, `(.L_x_18) ;  /* 0x000000010dd47547 */ /* 0x000fea000b800000 */
[----:B------:R-:W1:Y:S01]  /*14b0*/  LDCU.128 UR12, c[0x0][0xb10] ;  /* 0x00016200ff0c77ac */ /* 0x000e620008000c00 */
[----:B------:R-:W2:Y:S01]  /*14c0*/  LDCU UR6, c[0x0][0x370] ;  /* 0x00006e00ff0677ac */ /* 0x000ea20008000800 */
[----:B------:R-:W3:Y:S01]  /*14d0*/  LDCU UR5, c[0x0][0x374] ;  /* 0x00006e80ff0577ac */ /* 0x000ee20008000800 */
[----:B------:R-:W4:Y:S01]  /*14e0*/  LDCU UR21, c[0x0][0xb0c] ;  /* 0x00016180ff1577ac */ /* 0x000f220008000800 */
[----:B------:R-:W4:Y:S01]  /*14f0*/  LDCU UR7, c[0x0][0xb20] ;  /* 0x00016400ff0777ac */ /* 0x000f220008000800 */
[----:B------:R-:W4:Y:S01]  /*1500*/  LDCU.64 UR8, c[0x0][0xb28] ;  /* 0x00016500ff0877ac */ /* 0x000f220008000a00 */
[----:B-1----:R-:W-:Y:S02]  /*1510*/  UISETP.NE.AND UP0, UPT, UR14, 0x1, UPT ;  /* 0x000000010e00788c */ /* 0x002fe4000bf05270 */
[----:B---3--:R-:W-:Y:S02]  /*1520*/  UIMAD.WIDE.U32 UR10, UR5, UR15, URZ ;  /* 0x0000000f050a72a5 */ /* 0x008fe4000f8e00ff */
[----:B--2---:R-:W-:-:S02]  /*1530*/  UIMAD.WIDE.U32 UR22, UR6, UR12, URZ ;  /* 0x0000000c061672a5 */ /* 0x004fc4000f8e00ff */
[----:B----4-:R-:W-:Y:S02]  /*1540*/  UISETP.NE.AND UP1, UPT, UR21, 0x1, UPT ;  /* 0x000000011500788c */ /* 0x010fe4000bf25270 */
[----:B------:R-:W-:Y:S01]  /*1550*/  UISETP.NE.AND UP2, UPT, UR26, 0x1, UPT ;  /* 0x000000011a00788c */ /* 0x000fe2000bf45270 */
[----:B------:R-:W-:Y:S02]  /*1560*/  UMOV UR10, UR11 ;  /* 0x0000000b000a7c82 */ /* 0x000fe40008000000 */
[----:B------:R-:W-:Y:S01]  /*1570*/  UMOV UR22, UR23 ;  /* 0x0000001700167c82 */ /* 0x000fe20008000000 */
[----:B------:R-:W-:Y:S02]  /*1580*/  @UP0 USHF.R.U32.HI UR5, URZ, UR7, UR10 ;  /* 0x00000007ff050299 */ /* 0x000fe4000801160a */
[----:B------:R-:W-:Y:S02]  /*1590*/  UIMAD.WIDE.U32 UR24, UR20, UR15, URZ ;  /* 0x0000000f141872a5 */ /* 0x000fe4000f8e00ff */
[----:B------:R-:W-:-:S02]  /*15a0*/  UIMAD.WIDE.U32 UR10, UR5, UR8, URZ ;  /* 0x00000008050a72a5 */ /* 0x000fc4000f8e00ff */
[----:B------:R-:W-:Y:S02]  /*15b0*/  @UP1 USHF.R.U32.HI UR6, URZ, UR13, UR22 ;  /* 0x0000000dff061299 */ /* 0x000fe40008011616 */
[----:B------:R-:W-:Y:S02]  /*15c0*/  UIMAD.WIDE.U32 UR18, UR16, UR12, URZ ;  /* 0x0000000c101272a5 */ /* 0x000fe4000f8e00ff */
[----:B------:R-:W-:Y:S01]  /*15d0*/  UIMAD.WIDE.U32 UR22, UR6, UR8, URZ ;  /* 0x00000008061672a5 */ /* 0x000fe2000f8e00ff */
[----:B------:R-:W-:Y:S01]  /*15e0*/  UMOV UR4, UR25 ;  /* 0x0000001900047c82 */ /* 0x000fe20008000000 */
[----:B------:R-:W-:Y:S01]  /*15f0*/  UMOV UR10, UR11 ;  /* 0x0000000b000a7c82 */ /* 0x000fe20008000000 */
[----:B------:R-:W-:Y:S02]  /*1600*/  USHF.R.U32.HI UR4, URZ, UR7, UR4 ;  /* 0x00000007ff047299 */ /* 0x000fe40008011604 */
[----:B------:R-:W-:Y:S01]  /*1610*/  @UP2 USHF.R.U32.HI UR5, URZ, UR9, UR10 ;  /* 0x00000009ff052299 */ /* 0x000fe2000801160a */
[----:B------:R-:W-:Y:S01]  /*1620*/  UMOV UR18, UR19 ;  /* 0x0000001300127c82 */ /* 0x000fe20008000000 */
[----:B------:R-:W-:Y:S01]  /*1630*/  UMOV UR22, UR23 ;  /* 0x0000001700167c82 */ /* 0x000fe20008000000 */
[----:B------:R-:W-:-:S02]  /*1640*/  USHF.R.U32.HI UR13, URZ, UR13, UR18 ;  /* 0x0000000dff0d7299 */ /* 0x000fc40008011612 */
[----:B------:R-:W-:Y:S02]  /*1650*/  USEL UR4, UR20, UR4, !UP0 ;  /* 0x0000000414047287 */ /* 0x000fe4000c000000 */
[----:B------:R-:W-:Y:S02]  /*1660*/  @UP2 USHF.R.U32.HI UR6, URZ, UR9, UR22 ;  /* 0x00000009ff062299 */ /* 0x000fe40008011616 */
[----:B------:R-:W-:Y:S02]  /*1670*/  UIMAD UR7, UR5, UR26, URZ ;  /* 0x0000001a050772a4 */ /* 0x000fe4000f8e02ff */
[----:B------:R-:W-:Y:S02]  /*1680*/  USEL UR5, UR16, UR13, !UP1 ;  /* 0x0000000d10057287 */ /* 0x000fe4000c800000 */
[----:B------:R-:W-:Y:S02]  /*1690*/  UIMAD UR12, UR6, UR26, URZ ;  /* 0x0000001a060c72a4 */ /* 0x000fe4000f8e02ff */
[----:B------:R-:W-:-:S02]  /*16a0*/  UISETP.GE.AND UP0, UPT, UR4, UR7, UPT ;  /* 0x000000070400728c */ /* 0x000fc4000bf06270 */
[----:B------:R-:W-:Y:S02]  /*16b0*/  UIMAD.WIDE.U32 UR10, UR4, UR8, URZ ;  /* 0x00000008040a72a5 */ /* 0x000fe4000f8e00ff */
[----:B------:R-:W-:Y:S02]  /*16c0*/  UISETP.GE.OR UP0, UPT, UR5, UR12, UP0 ;  /* 0x0000000c0500728c */ /* 0x000fe40008706670 */
[----:B------:R-:W-:Y:S02]  /*16d0*/  UIMAD.WIDE.U32 UR12, UR5, UR8, URZ ;  /* 0x00000008050c72a5 */ /* 0x000fe4000f8e00ff */
[----:B------:R-:W-:Y:S01]  /*16e0*/  UIADD3 UR10, UPT, UPT, -UR4, URZ, URZ ;  /* 0x000000ff040a7290 */ /* 0x000fe2000fffe1ff */
[----:B------:R-:W-:Y:S01]  /*16f0*/  UMOV UR8, UR11 ;  /* 0x0000000b00087c82 */ /* 0x000fe20008000000 */
[----:B------:R-:W-:Y:S02]  /*1700*/  UIADD3 UR11, UPT, UPT, -UR5, URZ, URZ ;  /* 0x000000ff050b7290 */ /* 0x000fe4000fffe1ff */
[----:B------:R-:W-:-:S03]  /*1710*/  USHF.R.U32.HI UR8, URZ, UR9, UR8 ;  /* 0x00000009ff087299 */ /* 0x000fc60008011608 */
[----:B------:R-:W-:Y:S01]  /*1720*/  @!UP0 UMOV UR7, UR13 ;  /* 0x0000000d00078c82 */ /* 0x000fe20008000000 */
[----:B------:R-:W-:Y:S02]  /*1730*/  UIMAD UR20, UR14, UR10, UR20 ;  /* 0x0000000a0e1472a4 */ /* 0x000fe4000f8e0214 */
[----:B------:R-:W-:Y:S02]  /*1740*/  USEL UR8, UR4, UR8, !UP2 ;  /* 0x0000000804087287 */ /* 0x000fe4000d000000 */
[----:B------:R-:W-:Y:S02]  /*1750*/  @!UP0 USHF.R.U32.HI UR7, URZ, UR9, UR7 ;  /* 0x00000009ff078299 */ /* 0x000fe40008011607 */
[----:B------:R-:W-:Y:S02]  /*1760*/  UIADD3 UR9, UPT, UPT, -UR8, URZ, URZ ;  /* 0x000000ff08097290 */ /* 0x000fe4000fffe1ff */
[----:B------:R-:W-:Y:S02]  /*1770*/  @!UP0 USEL UR7, UR5, UR7, !UP2 ;  /* 0x0000000705078287 */ /* 0x000fe4000d000000 */
[----:B------:R-:W-:-:S02]  /*1780*/  UIMAD UR9, UR26, UR9, UR4 ;  /* 0x000000091a0972a4 */ /* 0x000fc4000f8e0204 */
[----:B------:R-:W-:Y:S02]  /*1790*/  @!UP0 UIADD3 UR8, UPT, UPT, UR8, -UR7, URZ ;  /* 0x8000000708088290 */ /* 0x000fe4000fffe0ff */
[----:B------:R-:W-:Y:S02]  /*17a0*/  @!UP0 UIMAD UR6, UR9, UR6, UR7 ;  /* 0x00000006090682a4 */ /* 0x000fe4000f8e0207 */
[----:B------:R-:W-:Y:S02]  /*17b0*/  @!UP0 UIMAD UR4, UR8, UR26, UR5 ;  /* 0x0000001a080482a4 */ /* 0x000fe4000f8e0205 */
[----:B------:R-:W-:Y:S02]  /*17c0*/  UIMAD UR16, UR21, UR11, UR16 ;  /* 0x0000000b151072a4 */ /* 0x000fe4000f8e0210 */
[----:B------:R-:W-:Y:S01]  /*17d0*/  UIMAD UR20, UR4, UR14, UR20 ;  /* 0x0000000e041472a4 */ /* 0x000fe2000f8e0214 */
[----:B------:R-:W-:Y:S02]  /*17e0*/  @!UP0 UMOV UR5, UR6 ;  /* 0x0000000600058c82 */ /* 0x000fe40008000000 */
[----:B------:R-:W-:-:S12]  /*17f0*/  UIMAD UR16, UR5, UR21, UR16 ;  /* 0x00000015051072a4 */ /* 0x000fd8000f8e0210 */
.L_x_18:
[----:B------:R-:W-:-:S09]  /*1800*/  UISETP.NE.AND UP0, UPT, UR28, 0x1, UPT ;  /* 0x000000011c00788c */ /* 0x000fd2000bf05270 */
[----:B------:R-:W-:Y:S05]  /*1810*/  BRA.U UP0, `(.L_x_19) ;  /* 0x0000000100447547 */ /* 0x000fea000b800000 */
[----:B------:R-:W1:Y:S01]  /*1820*/  LDCU.128 UR8, c[0x0][0xb10] ;  /* 0x00016200ff0877ac */ /* 0x000e620008000c00 */
[----:B------:R-:W2:Y:S01]  /*1830*/  LDCU UR12, c[0x0][0xb0c] ;  /* 0x00016180ff0c77ac */ /* 0x000ea20008000800 */
[----:B------:R-:W3:Y:S01]  /*1840*/  LDCU UR13, c[0x0][0xb20] ;  /* 0x00016400ff0d77ac */ /* 0x000ee20008000800 */
[----:B-1----:R-:W-:Y:S02]  /*1850*/  UIMAD.WIDE.U32 UR6, UR16, UR8, URZ ;  /* 0x00000008100672a5 */ /* 0x002fe4000f8e00ff */
[----:B------:R-:W-:Y:S02]  /*1860*/  UIMAD.WIDE.U32 UR4, UR20, UR11, URZ ;  /* 0x0000000b140472a5 */ /* 0x000fe4000f8e00ff */
[----:B--2---:R-:W-:Y:S02]  /*1870*/  UISETP.NE.AND UP1, UPT, UR12, 0x1, UPT ;  /* 0x000000010c00788c */ /* 0x004fe4000bf25270 */
[----:B------:R-:W-:Y:S01]  /*1880*/  UISETP.NE.AND UP0, UPT, UR10, 0x1, UPT ;  /* 0x000000010a00788c */ /* 0x000fe2000bf05270 */
[----:B------:R-:W-:-:S02]  /*1890*/  UMOV UR6, UR7 ;  /* 0x0000000700067c82 */ /* 0x000fc40008000000 */
[----:B------:R-:W-:Y:S01]  /*18a0*/  UMOV UR4, UR5 ;  /* 0x0000000500047c82 */ /* 0x000fe20008000000 */
[----:B------:R-:W-:Y:S02]  /*18b0*/  USHF.R.U32.HI UR9, URZ, UR9, UR6 ;  /* 0x00000009ff097299 */ /* 0x000fe40008011606 */
[----:B---3--:R-:W-:Y:S02]  /*18c0*/  USHF.R.U32.HI UR4, URZ, UR13, UR4 ;  /* 0x0000000dff047299 */ /* 0x008fe40008011604 */
[----:B------:R-:W-:Y:S02]  /*18d0*/  USEL UR5, UR16, UR9, !UP1 ;  /* 0x0000000910057287 */ /* 0x000fe4000c800000 */
[----:B------:R-:W-:-:S04]  /*18e0*/  USEL UR4, UR20, UR4, !UP0 ;  /* 0x0000000414047287 */ /* 0x000fc8000c000000 */
[----:B------:R-:W-:Y:S02]  /*18f0*/  UIADD3 UR6, UPT, UPT, UR5, -UR4, URZ ;  /* 0x8000000405067290 */ /* 0x000fe4000fffe0ff */
[----:B------:R-:W-:Y:S02]  /*1900*/  UIADD3 UR4, UPT, UPT, -UR5, UR4, URZ ;  /* 0x0000000405047290 */ /* 0x000fe4000fffe1ff */
[----:B------:R-:W-:Y:S02]  /*1910*/  UIMAD UR20, UR6, UR10, UR20 ;  /* 0x0000000a061472a4 */ /* 0x000fe4000f8e0214 */
[----:B------:R-:W-:-:S12]  /*1920*/  UIMAD UR16, UR4, UR12, UR16 ;  /* 0x0000000c041072a4 */ /* 0x000fd8000f8e0210 */
.L_x_19:
[----:B------:R-:W-:-:S09]  /*1930*/  UISETP.EQ.U32.AND UP0, UPT, UR29, 0x1, UPT ;  /* 0x000000011d00788c */ /* 0x000fd2000bf02070 */
[----:B------:R-:W-:Y:S05]  /*1940*/  BRA.U !UP0, `(.L_x_20) ;  /* 0x00000001080c7547 */ /* 0x000fea000b800000 */
[----:B------:R-:W-:Y:S01]  /*1950*/  UCGABAR_WAIT ;  /* 0x0000000000007dc7 */ /* 0x000fe20008000000 */
[----:B------:R-:W-:Y:S01]  /*1960*/  CCTL.IVALL ;  /* 0x00000000ff00798f */ /* 0x000fe20002000000 */
[----:B------:R-:W-:Y:S05]  /*1970*/  BRA `(.L_x_21) ;  /* 0x0000000000047947 */ /* 0x000fea0003800000 */
.L_x_20:
[----:B------:R-:W-:Y:S06]  /*1980*/  BAR.SYNC.DEFER_BLOCKING 0x0 ;  /* 0x0000000000007b1d */ /* 0x000fec0000010000 */
.L_x_21:
[----:B------:R-:W-:Y:S05]  /*1990*/  BRA.U UP6, `(.L_x_22) ;  /* 0x00000015061c7547 */ /* 0x000fea000b800000 */
[----:B------:R-:W1:Y:S01]  /*19a0*/  LDCU UR6, c[0x0][0x38c] ;  /* 0x00007180ff0677ac */ /* 0x000e620008000800 */
[----:B------:R-:W-:Y:S01]  /*19b0*/  PLOP3.LUT P2, PT, PT, PT, UP3, 0x80, 0x8 ;  /* 0x000000000008781c */ /* 0x000fe20003f4f038 */
[----:B------:R-:W-:Y:S01]  /*19c0*/  IMAD.MOV.U32 R12, RZ, RZ, 0x1 ;  /* 0x00000001ff0c7424 */ /* 0x000fe200078e00ff */
[----:B------:R-:W-:Y:S01]  /*19d0*/  ISETP.EQ.OR P3, PT, R0, RZ, P4 ;  /* 0x000000ff0000720c */ /* 0x000fe20002762670 */
[----:B------:R-:W-:Y:S01]  /*19e0*/  UISETP.NE.AND UP1, UPT, UR17, URZ, UPT ;  /* 0x000000ff1100728c */ /* 0x000fe2000bf25270 */
[----:B------:R-:W-:Y:S02]  /*19f0*/  PLOP3.LUT P2, PT, P2, PT, PT, 0x8, 0x80 ;  /* 0x000000000080781c */ /* 0x000fe4000174e170 */
[----:B------:R-:W-:Y:S01]  /*1a00*/  CS2R R10, SRZ ;  /* 0x00000000000a7805 */ /* 0x000fe2000001ff00 */
[----:B------:R-:W-:Y:S01]  /*1a10*/  IMAD.MOV.U32 R9, RZ, RZ, RZ ;  /* 0x000000ffff097224 */ /* 0x000fe200078e00ff */
[----:B------:R-:W2:Y:S01]  /*1a20*/  LDCU UR49, c[0x0][0x370] ;  /* 0x00006e00ff3177ac */ /* 0x000ea20008000800 */
[----:B------:R-:W-:Y:S01]  /*1a30*/  IMAD.MOV.U32 R8, RZ, RZ, 0x1 ;  /* 0x00000001ff087424 */ /* 0x000fe200078e00ff */
[----:B------:R-:W-:Y:S01]  /*1a40*/  USEL UR40, UR54, 0x2, UP1 ;  /* 0x0000000236287887 */ /* 0x000fe20008800000 */
[----:B------:R-:W3:Y:S01]  /*1a50*/  LDCU.64 UR46, c[0x0][0x348] ;  /* 0x00006900ff2e77ac */ /* 0x000ee20008000a00 */
[----:B-1----:R-:W-:-:S02]  /*1a60*/  UIADD3 UR5, UPT, UPT, UR6, 0x3f, URZ ;  /* 0x0000003f06057890 */ /* 0x002fc4000fffe0ff */
[----:B------:R-:W-:Y:S02]  /*1a70*/  UIADD3 UR56, UPT, UPT, UR6, 0x7e, URZ ;  /* 0x0000007e06387890 */ /* 0x000fe4000fffe0ff */
[----:B------:R-:W-:Y:S01]  /*1a80*/  USHF.R.S32.HI UR4, URZ, 0x1f, UR5 ;  /* 0x0000001fff047899 */ /* 0x000fe20008011405 */
[----:B------:R-:W1:Y:S03]  /*1a90*/  LDCU UR48, c[0x0][0x374] ;  /* 0x00006e80ff3077ac */ /* 0x000e660008000800 */
[----:B------:R-:W-:Y:S02]  /*1aa0*/  ULEA.HI UR4, UR4, UR5, URZ, 0x6 ;  /* 0x0000000504047291 */ /* 0x000fe4000f8f30ff */
[----:B------:R-:W-:Y:S02]  /*1ab0*/  USHF.L.U32 UR5, UR27, 0x4, URZ ;  /* 0x000000041b057899 */ /* 0x000fe400080006ff */
[----:B------:R-:W-:-:S02]  /*1ac0*/  USHF.R.S32.HI UR51, URZ, 0x6, UR4 ;  /* 0x00000006ff337899 */ /* 0x000fc40008011404 */
[----:B------:R-:W-:Y:S02]  /*1ad0*/  UIADD3 UR4, UPT, UPT, UR6, -0x1, URZ ;  /* 0xffffffff06047890 */ /* 0x000fe4000fffe0ff */
[----:B------:R-:W-:Y:S02]  /*1ae0*/  UISETP.LT.U32.AND UP0, UPT, UR51, 0x2, UPT ;  /* 0x000000023300788c */ /* 0x000fe4000bf01070 */
[----:B------:R-:W-:Y:S02]  /*1af0*/  UISETP.GE.U32.AND UP2, UPT, UR4, -0x7f, UPT ;  /* 0xffffff810400788c */ /* 0x000fe4000bf46070 */
[----:B------:R-:W-:Y:S02]  /*1b00*/  USEL UR50, UR51, 0x2, UP0 ;  /* 0x0000000233327887 */ /* 0x000fe40008000000 */
[----:B------:R-:W-:Y:S02]  /*1b10*/  ULOP3.LUT UR53, UR5, 0x30, URZ, 0xe2, !UPT ;  /* 0x0000003005357892 */ /* 0x000fe4000f8ee2ff */
[----:B------:R-:W-:-:S02]  /*1b20*/  UIADD3 UR39, UPT, UPT, UR50, -0x1, URZ ;  /* 0xffffffff32277890 */ /* 0x000fc4000fffe0ff */
[----:B------:R-:W-:Y:S01]  /*1b30*/  UIADD3 UR54, UPT, UPT, UR51, -UR50, URZ ;  /* 0x8000003233367290 */ /* 0x000fe2000fffe0ff */
[----:B------:R-:W-:Y:S02]  /*1b40*/  UMOV UR29, URZ ;  /* 0x000000ff001d7c82 */ /* 0x000fe40008000000 */
[----:B------:R-:W-:-:S04]  /*1b50*/  @UP2 UIADD3 UR39, UPT, UPT, UR50, URZ, URZ ;  /* 0x000000ff32272290 */ /* 0x000fc8000fffe0ff */
[----:B-123--:R-:W-:-:S12]  /*1b60*/  UIADD3 UR39, UPT, UPT, UR39, 0x1, URZ ;  /* 0x0000000127277890 */ /* 0x00efd8000fffe0ff */
.L_x_46:
[----:B------:R-:W-:Y:S01]  /*1b70*/  UISETP.NE.AND UP0, UPT, UR52, URZ, UPT ;  /* 0x000000ff3400728c */ /* 0x000fe2000bf05270 */
[----:B-1----:R-:W1:Y:S08]  /*1b80*/  S2UR UR52, SR_CgaCtaId ;  /* 0x00000000003479c3 */ /* 0x002e700000008800 */
[----:B---3--:R-:W-:Y:S05]  /*1b90*/  BRA.U UP0, `(.L_x_23) ;  /* 0x0000000100347547 */ /* 0x008fea000b800000 */
[----:B------:R-:W2:Y:S01]  /*1ba0*/  S2R R0, SR_CgaCtaId ;  /* 0x0000000000007919 */ /* 0x000ea20000008800 */
[----:B------:R-:W-:Y:S02]  /*1bb0*/  MOV R3, 0x400 ;  /* 0x0000040000037802 */ /* 0x000fe40000000f00 */
[----:B------:R-:W-:Y:S02]  /*1bc0*/  SHF.L.U32 R2, R8, 0x1f, RZ ;  /* 0x0000001f08027819 */ /* 0x000fe400000006ff */
[----:B--2---:R-:W-:-:S05]  /*1bd0*/  LEA R0, R0, R3, 0x18 ;  /* 0x0000000300007211 */ /* 0x004fca00078ec0ff */
[----:B------:R-:W-:-:S04]  /*1be0*/  IMAD R3, R9, 0x8, R0 ;  /* 0x0000000809037824 */ /* 0x000fc800078e0200 */
[----:B------:R-:W2:Y:S02]  /*1bf0*/  SYNCS.PHASECHK.TRANS64.TRYWAIT P0, [R3+URZ+0xe0], R2 ;  /* 0x0000e002030075a7 */ /* 0x000ea400080011ff */
[----:B--2---:R-:W-:Y:S05]  /*1c00*/  @!P0 BRA `(.L_x_24) ;  /* 0x000000a0002c8947 */ /* 0x004fea0003800000 */
.L_x_176:
[----:B------:R-:W-:Y:S01]  /*1c10*/  VIADD R9, R9, 0x1 ;  /* 0x0000000109097836 */ /* 0x000fe20000000000 */
[----:B------:R2:W-:Y:S04]  /*1c20*/  SYNCS.ARRIVE.TRANS64.A1T0 RZ, [R3+URZ+0xd0], RZ ;  /* 0x0000d0ff03ff79a7 */ /* 0x0005e800081000ff */
[----:B------:R-:W-:-:S04]  /*1c30*/  ISETP.NE.AND P0, PT, R9, 0x2, PT ;  /* 0x000000020900780c */ /* 0x000fc80003f05270 */
[----:B------:R-:W-:Y:S02]  /*1c40*/  SEL R9, R9, RZ, P0 ;  /* 0x000000ff09097207 */ /* 0x000fe40000000000 */
[----:B--2---:R-:W-:-:S04]  /*1c50*/  SEL R3, RZ, 0x1, P0 ;  /* 0x00000001ff037807 */ /* 0x004fc80000000000 */
[----:B------:R-:W-:Y:S02]  /*1c60*/  LOP3.LUT R8, R8, R3, RZ, 0x3c, !PT ;  /* 0x0000000308087212 */ /* 0x000fe400078e3cff */
.L_x_23:
[----:B------:R-:W-:Y:S01]  /*1c70*/  UMOV UR21, 0x400 ;  /* 0x0000040000157882 */ /* 0x000fe20000000000 */
[----:B------:R-:W-:Y:S01]  /*1c80*/  SHF.L.U32 R0, R12, 0x1f, RZ ;  /* 0x0000001f0c007819 */ /* 0x000fe200000006ff */
[----:B-1----:R-:W-:Y:S02]  /*1c90*/  ULEA UR21, UR52, UR21, 0x18 ;  /* 0x0000001534157291 */ /* 0x002fe4000f8ec0ff */
[----:B------:R-:W-:Y:S02]  /*1ca0*/  UISETP.GE.U32.AND UP0, UPT, UR56, 0x7f, UPT ;  /* 0x0000007f3800788c */ /* 0x000fe4000bf06070 */
[----:B------:R-:W-:Y:S02]  /*1cb0*/  ULEA UR4, UR29, UR21, 0x3 ;  /* 0x000000151d047291 */ /* 0x000fe4000f8e18ff */
[----:B------:R-:W-:Y:S02]  /*1cc0*/  ULEA UR19, UR20, UR55, 0x2 ;  /* 0x0000003714137291 */ /* 0x000fe4000f8e10ff */
[----:B------:R-:W-:-:S02]  /*1cd0*/  ULEA UR35, UR16, UR53, 0x6 ;  /* 0x0000003510237291 */ /* 0x000fc4000f8e30ff */
[----:B------:R-:W-:Y:S01]  /*1ce0*/  USHF.L.U32 UR19, UR19, 0x6, URZ ;  /* 0x0000000613137899 */ /* 0x000fe200080006ff */
[----:B------:R-:W-:Y:S02]  /*1cf0*/  UMOV UR7, URZ ;  /* 0x000000ff00077c82 */ /* 0x000fe40008000000 */
[----:B------:R1:W2:Y:S01]  /*1d00*/  SYNCS.PHASECHK.TRANS64.TRYWAIT P1, [UR4+0x10], R0 ;  /* 0x00001000ff0075a7 */ /* 0x0002a20008021104 */
[----:B------:R-:W-:Y:S08]  /*1d10*/  BRA.U !UP0, `(.L_x_25) ;  /* 0x00000005080c7547 */ /* 0x000ff0000b800000 */
[----:B------:R-:W-:Y:S01]  /*1d20*/  UMOV UR13, URZ ;  /* 0x000000ff000d7c82 */ /* 0x000fe20008000000 */
[----:B------:R-:W-:-:S05]  /*1d30*/  UMOV UR5, UR29 ;  /* 0x0000001d00057c82 */ /* 0x000fca0008000000 */
.L_x_33:
[----:B------:R-:W-:Y:S01]  /*1d40*/  ULEA UR33, UR5, UR21, 0x3 ;  /* 0x0000001505217291 */ /* 0x000fe2000f8e18ff */
[----:B--2---:R-:W-:Y:S01]  /*1d50*/  @!P4 MOV R2, 0x14000 ;  /* 0x000140000002c802 */ /* 0x004fe20000000f00 */
[----:B--23--:R-:W-:Y:S10]  /*1d60*/  @P1 BRA `(.L_x_26) ;  /* 0x00000000000c1947 */ /* 0x00cff40003800000 */
[----:B------:R-:W-:-:S04]  /*1d70*/  SHF.L.U32 R3, R12, 0x1f, RZ ;  /* 0x0000001f0c037819 */ /* 0x000fc800000006ff */
[----:B------:R-:W2:Y:S02]  /*1d80*/  SYNCS.PHASECHK.TRANS64.TRYWAIT P0, [UR33+0x10], R3 ;  /* 0x00001003ff0075a7 */ /* 0x000ea40008001121 */
[----:B--2---:R-:W-:Y:S05]  /*1d90*/  @!P0 BRA `(.L_x_27) ;  /* 0x0000009c00dc8947 */ /* 0x004fea0003800000 */
.L_x_26:
[----:B------:R2:W-:Y:S01]  /*1da0*/  @!P4 SYNCS.ARRIVE.TRANS64 RZ, [UR33], R2 ;  /* 0x00000002ffffc9a7 */ /* 0x0005e20008000021 */
[----:B------:R-:W-:-:S04]  /*1db0*/  ULOP3.LUT UR4, UR40, 0x2, URZ, 0xfc, !UPT ;  /* 0x0000000228047892 */ /* 0x000fc8000f8efcff */
[----:B------:R-:W-:-:S09]  /*1dc0*/  UISETP.NE.AND UP0, UPT, UR4, 0x2, UPT ;  /* 0x000000020400788c */ /* 0x000fd2000bf05270 */
[----:B------:R-:W-:Y:S05]  /*1dd0*/  BRA.U UP0, `(.L_x_28) ;  /* 0x0000000100047547 */ /* 0x000fea000b800000 */
[----:B------:R-:W-:Y:S05]  /*1de0*/  BPT.TRAP 0x1 ;  /* 0x000000040000795c */ /* 0x000fea0000300000 */
.L_x_28:
[----:B------:R-:W-:Y:S04]  /*1df0*/  BSSY.RECONVERGENT B0, `(.L_x_29) ;  /* 0x0000003000007945 */ /* 0x000fe80003800200 */
[----:B------:R-:W-:Y:S05]  /*1e00*/  @P3 BRA `(.L_x_30) ;  /* 0x0000000000043947 */ /* 0x000fea0003800000 */
[----:B------:R-:W-:Y:S05]  /*1e10*/  BPT.TRAP 0x1 ;  /* 0x000000040000795c */ /* 0x000fea0000300000 */
.L_x_30:
[----:B------:R-:W-:Y:S05]  /*1e20*/  BSYNC.RECONVERGENT B0 ;  /* 0x0000000000007941 */ /* 0x000fea0003800200 */
.L_x_29:
[----:B------:R-:W-:Y:S01]  /*1e30*/  UIADD3 UR4, UPT, UPT, UR5, 0x1, URZ ;  /* 0x0000000105047890 */ /* 0x000fe2000fffe0ff */
[----:B------:R-:W-:Y:S01]  /*1e40*/  BSSY.RECONVERGENT B0, `(.L_x_31) ;  /* 0x000002b000007945 */ /* 0x000fe20003800200 */
[----:B------:R-:W-:Y:S02]  /*1e50*/  ELECT P0, URZ, PT ;  /* 0x0000000000ff782f */ /* 0x000fe40003800000 */
[----:B------:R-:W-:-:S04]  /*1e60*/  UISETP.NE.AND UP0, UPT, UR4, 0x2, UPT ;  /* 0x000000020400788c */ /* 0x000fc8000bf05270 */
[----:B------:R-:W-:Y:S02]  /*1e70*/  USEL UR6, URZ, 0x1, UP0 ;  /* 0x00000001ff067887 */ /* 0x000fe40008000000 */
[----:B------:R-:W-:-:S04]  /*1e80*/  USEL UR29, UR4, URZ, UP0 ;  /* 0x000000ff041d7287 */ /* 0x000fc80008000000 */
[----:B------:R-:W-:Y:S01]  /*1e90*/  ULEA UR4, UR29, UR21, 0x3 ;  /* 0x000000151d047291 */ /* 0x000fe2000f8e18ff */
[----:B------:R-:W-:-:S04]  /*1ea0*/  LOP3.LUT R12, R12, UR6, RZ, 0x3c, !PT ;  /* 0x000000060c0c7c12 */ /* 0x000fc8000f8e3cff */
[----:B-1----:R-:W-:-:S04]  /*1eb0*/  SHF.L.U32 R0, R12, 0x1f, RZ ;  /* 0x0000001f0c007819 */ /* 0x002fc800000006ff */
[----:B------:R1:W3:Y:S01]  /*1ec0*/  SYNCS.PHASECHK.TRANS64.TRYWAIT P1, [UR4+0x10], R0 ;  /* 0x00001000ff0075a7 */ /* 0x0002e20008021104 */
[----:B------:R-:W-:Y:S05]  /*1ed0*/  @!P0 BRA `(.L_x_32) ;  /* 0x0000000000848947 */ /* 0x000fea0003800000 */
[----:B------:R-:W-:Y:S02]  /*1ee0*/  ULEA UR24, UR5, UR38, 0xc ;  /* 0x0000002605187291 */ /* 0x000fe4000f8e60ff */
[----:B------:R-:W-:Y:S02]  /*1ef0*/  ULEA UR8, UR5, UR37, 0xe ;  /* 0x0000002505087291 */ /* 0x000fe4000f8e70ff */
[----:B------:R-:W-:Y:S02]  /*1f00*/  UIADD3 UR6, UP1, UPT, UR46, 0x80, URZ ;  /* 0x000000802e067890 */ /* 0x000fe4000ff3e0ff */
[----:B------:R-:W-:Y:S02]  /*1f10*/  ULEA UR24, UR24, UR21, 0x2 ;  /* 0x0000001518187291 */ /* 0x000fe4000f8e10ff */
[----:B------:R-:W-:Y:S02]  /*1f20*/  USHF.L.U32 UR34, UR13, 0x6, URZ ;  /* 0x000000060d227899 */ /* 0x000fe400080006ff */
[----:B------:R-:W-:-:S02]  /*1f30*/  UIADD3 UR14, UP0, UPT, UR46, 0x180, URZ ;  /* 0x000001802e0e7890 */ /* 0x000fc4000ff1e0ff */
[----:B------:R-:W-:Y:S02]  /*1f40*/  ULEA UR8, UR8, UR21, 0x2 ;  /* 0x0000001508087291 */ /* 0x000fe4000f8e10ff */
[----:B------:R-:W-:Y:S02]  /*1f50*/  UIADD3.X UR7, UPT, UPT, URZ, UR47, URZ, UP1, !UPT ;  /* 0x0000002fff077290 */ /* 0x000fe40008ffe4ff */
[----:B------:R-:W-:Y:S02]  /*1f60*/  UIADD3 UR32, UPT, UPT, UR24, 0x8800, URZ ;  /* 0x0000880018207890 */ /* 0x000fe4000fffe0ff */
[----:B------:R-:W-:Y:S02]  /*1f70*/  UPRMT UR4, URZ, 0x5410, UR31 ;  /* 0x00005410ff047896 */ /* 0x000fe4000800001f */
[----:B------:R-:W-:Y:S02]  /*1f80*/  UIADD3 UR26, UPT, UPT, UR34, 0x20, URZ ;  /* 0x00000020221a7890 */ /* 0x000fe4000fffe0ff */
[----:B------:R-:W-:-:S02]  /*1f90*/  UIADD3 UR24, UPT, UPT, UR24, 0xa800, URZ ;  /* 0x0000a80018187890 */ /* 0x000fc4000fffe0ff */
[----:B------:R-:W-:Y:S02]  /*1fa0*/  UIADD3.X UR15, UPT, UPT, URZ, UR47, URZ, UP0, !UPT ;  /* 0x0000002fff0f7290 */ /* 0x000fe400087fe4ff */
[----:B------:R-:W-:Y:S02]  /*1fb0*/  UIADD3 UR16, UPT, UPT, UR8, 0x10800, URZ ;  /* 0x0001080008107890 */ /* 0x000fe4000fffe0ff */
[----:B------:R-:W-:Y:S02]  /*1fc0*/  UPRMT UR22, URZ, 0x5410, UR30 ;  /* 0x00005410ff167896 */ /* 0x000fe4000800001e */
[----:B------:R-:W-:Y:S01]  /*1fd0*/  UIADD3 UR8, UPT, UPT, UR8, 0x18800, URZ ;  /* 0x0001880008087890 */ /* 0x000fe2000fffe0ff */
[----:B------:R-:W-:Y:S01]  /*1fe0*/  UMOV UR42, 0x0 ;  /* 0x00000000002a7882 */ /* 0x000fe20000000000 */
[----:B------:R-:W-:Y:S01]  /*1ff0*/  UMOV UR43, 0x10000000 ;  /* 0x10000000002b7882 */ /* 0x000fe20000000000 */
[----:B------:R-:W-:Y:S01]  /*2000*/  UMOV UR25, UR33 ;  /* 0x0000002100197c82 */ /* 0x000fe20008000000 */
[----:B------:R-:W-:Y:S01]  /*2010*/  UMOV UR27, UR35 ;  /* 0x00000023001b7c82 */ /* 0x000fe20008000000 */
[----:B------:R-:W-:Y:S01]  /*2020*/  UMOV UR28, UR36 ;  /* 0x00000024001c7c82 */ /* 0x000fe20008000000 */
[----:B------:R-:W-:Y:S01]  /*2030*/  UMOV UR17, UR33 ;  /* 0x0000002100117c82 */ /* 0x000fe20008000000 */
[----:B------:R-:W-:Y:S01]  /*2040*/  UMOV UR20, UR36 ;  /* 0x0000002400147c82 */ /* 0x000fe20008000000 */
[----:B------:R-:W-:Y:S01]  /*2050*/  UMOV UR18, UR34 ;  /* 0x0000002200127c82 */ /* 0x000fe20008000000 */
[----:B------:R4:W-:Y:S01]  /*2060*/  UTMALDG.3D.MULTICAST [UR32], [UR6], UR4, desc[UR42] ;  /* 0x00002a20060073b4 */ /* 0x0009e20008011804 */
[----:B------:R-:W-:Y:S01]  /*2070*/  UMOV UR9, UR33 ;  /* 0x0000002100097c82 */ /* 0x000fe20008000000 */
[----:B------:R-:W-:Y:S01]  /*2080*/  UMOV UR11, UR19 ;  /* 0x00000013000b7c82 */ /* 0x000fe20008000000 */
[----:B------:R-:W-:Y:S01]  /*2090*/  UMOV UR12, UR36 ;  /* 0x00000024000c7c82 */ /* 0x000fe20008000000 */
[----:B------:R-:W-:Y:S01]  /*20a0*/  UMOV UR10, UR26 ;  /* 0x0000001a000a7c82 */ /* 0x000fe20008000000 */
[----:B------:R4:W-:Y:S01]  /*20b0*/  UTMALDG.3D.MULTICAST [UR24], [UR6], UR4, desc[UR42] ;  /* 0x00002a18060073b4 */ /* 0x0009e20008011804 */
[----:B------:R4:W-:Y:S01]  /*20c0*/  UTMALDG.3D.MULTICAST [UR16], [UR14], UR22, desc[UR42] ;  /* 0x00002a100e0073b4 */ /* 0x0009e20008011816 */
[----:B------:R4:W-:Y:S02]  /*20d0*/  UTMALDG.3D.MULTICAST [UR8], [UR14], UR22, desc[UR42] ;  /* 0x00002a080e0073b4 */ /* 0x0009e40008011816 */
[----:B----4-:R-:W-:Y:S01]  /*20e0*/  NOP ;  /* 0x0000000000007918 */ /* 0x010fe20000000000 */
.L_x_32:
[----:B------:R-:W-:Y:S05]  /*20f0*/  BSYNC.RECONVERGENT B0 ;  /* 0x0000000000007941 */ /* 0x000fea0003800200 */
.L_x_31:
[----:B------:R-:W-:Y:S01]  /*2100*/  UIADD3 UR13, UPT, UPT, UR13, 0x1, URZ ;  /* 0x000000010d0d7890 */ /* 0x000fe2000fffe0ff */
[----:B------:R-:W-:Y:S01]  /*2110*/  UMOV UR5, UR29 ;  /* 0x0000001d00057c82 */ /* 0x000fe20008000000 */
[----:B------:R-:W-:Y:S02]  /*2120*/  UMOV UR7, UR39 ;  /* 0x0000002700077c82 */ /* 0x000fe40008000000 */
[----:B------:R-:W-:-:S09]  /*2130*/  UISETP.NE.AND UP0, UPT, UR13, UR39, UPT ;  /* 0x000000270d00728c */ /* 0x000fd2000bf05270 */
[----:B------:R-:W-:Y:S05]  /*2140*/  BRA.U UP0, `(.L_x_33) ;  /* 0xfffffff900fc7547 */ /* 0x000fea000b83ffff */
.L_x_25:
[----:B------:R-:W-:Y:S01]  /*2150*/  ULEA UR4, UR29, UR21, 0x3 ;  /* 0x000000151d047291 */ /* 0x000fe2000f8e18ff */
[----:B-1----:R-:W-:Y:S01]  /*2160*/  SHF.L.U32 R0, R12, 0x1f, RZ ;  /* 0x0000001f0c007819 */ /* 0x002fe200000006ff */
[----:B------:R-:W-:Y:S01]  /*2170*/  @!P2 SYNCS.ARRIVE.TRANS64.A1T0 RZ, [UR21+0x68], RZ ;  /* 0x000068ffffffa9a7 */ /* 0x000fe20008100015 */
[----:B------:R-:W-:-:S06]  /*2180*/  UISETP.GT.AND UP0, UPT, UR51, UR50, UPT ;  /* 0x000000323300728c */ /* 0x000fcc000bf04270 */
[----:B--23--:R1:W2:Y:S03]  /*2190*/  SYNCS.PHASECHK.TRANS64.TRYWAIT P1, [UR4+0x10], R0 ;  /* 0x00001000ff0075a7 */ /* 0x00c2a60008021104 */
[----:B------:R-:W-:Y:S05]  /*21a0*/  BRA.U !UP0, `(.L_x_34) ;  /* 0x0000000508087547 */ /* 0x000fea000b800000 */
[----:B------:R-:W-:Y:S01]  /*21b0*/  UIADD3 UR13, UPT, UPT, UR54, UR7, URZ ;  /* 0x00000007360d7290 */ /* 0x000fe2000fffe0ff */
[----:B------:R-:W-:-:S11]  /*21c0*/  UMOV UR5, UR29 ;  /* 0x0000001d00057c82 */ /* 0x000fd60008000000 */
.L_x_42:
[----:B------:R-:W-:Y:S01]  /*21d0*/  ULEA UR33, UR5, UR21, 0x3 ;  /* 0x0000001505217291 */ /* 0x000fe2000f8e18ff */
[----:B--2---:R-:W-:Y:S01]  /*21e0*/  @!P4 MOV R2, 0x14000 ;  /* 0x000140000002c802 */ /* 0x004fe20000000f00 */
[----:B--23--:R-:W-:Y:S10]  /*21f0*/  @P1 BRA `(.L_x_35) ;  /* 0x00000000000c1947 */ /* 0x00cff40003800000 */
[----:B------:R-:W-:-:S04]  /*2200*/  SHF.L.U32 R3, R12, 0x1f, RZ ;  /* 0x0000001f0c037819 */ /* 0x000fc800000006ff */
[----:B------:R-:W2:Y:S02]  /*2210*/  SYNCS.PHASECHK.TRANS64.TRYWAIT P0, [UR33+0x10], R3 ;  /* 0x00001003ff0075a7 */ /* 0x000ea40008001121 */
[----:B--2---:R-:W-:Y:S05]  /*2220*/  @!P0 BRA `(.L_x_36) ;  /* 0x0000009800d08947 */ /* 0x004fea0003800000 */
.L_x_35:
[----:B------:R2:W-:Y:S01]  /*2230*/  @!P4 SYNCS.ARRIVE.TRANS64 RZ, [UR33], R2 ;  /* 0x00000002ffffc9a7 */ /* 0x0005e20008000021 */
[----:B------:R-:W-:-:S04]  /*2240*/  ULOP3.LUT UR4, UR40, 0x2, URZ, 0xfc, !UPT ;  /* 0x0000000228047892 */ /* 0x000fc8000f8efcff */
[----:B------:R-:W-:-:S09]  /*2250*/  UISETP.NE.AND UP0, UPT, UR4, 0x2, UPT ;  /* 0x000000020400788c */ /* 0x000fd2000bf05270 */
[----:B------:R-:W-:Y:S05]  /*2260*/  BRA.U UP0, `(.L_x_37) ;  /* 0x0000000100047547 */ /* 0x000fea000b800000 */
[----:B------:R-:W-:Y:S05]  /*2270*/  BPT.TRAP 0x1 ;  /* 0x000000040000795c */ /* 0x000fea0000300000 */
.L_x_37:
[----:B------:R-:W-:Y:S04]  /*2280*/  BSSY.RECONVERGENT B0, `(.L_x_38) ;  /* 0x0000003000007945 */ /* 0x000fe80003800200 */
[----:B------:R-:W-:Y:S05]  /*2290*/  @P3 BRA `(.L_x_39) ;  /* 0x0000000000043947 */ /* 0x000fea0003800000 */
[----:B------:R-:W-:Y:S05]  /*22a0*/  BPT.TRAP 0x1 ;  /* 0x000000040000795c */ /* 0x000fea0000300000 */
.L_x_39:
[----:B------:R-:W-:Y:S05]  /*22b0*/  BSYNC.RECONVERGENT B0 ;  /* 0x0000000000007941 */ /* 0x000fea0003800200 */
.L_x_38:
        /* <DEDUP_REMOVED lines=44> */
.L_x_41:
[----:B------:R-:W-:Y:S05]  /*2580*/  BSYNC.RECONVERGENT B0 ;  /* 0x0000000000007941 */ /* 0x000fea0003800200 */
.L_x_40:
[----:B------:R-:W-:Y:S01]  /*2590*/  UIADD3 UR7, UPT, UPT, UR7, 0x1, URZ ;  /* 0x0000000107077890 */ /* 0x000fe2000fffe0ff */
[----:B------:R-:W-:-:S03]  /*25a0*/  UMOV UR5, UR29 ;  /* 0x0000001d00057c82 */ /* 0x000fc60008000000 */
[----:B------:R-:W-:-:S09]  /*25b0*/  UISETP.NE.AND UP0, UPT, UR7, UR13, UPT ;  /* 0x0000000d0700728c */ /* 0x000fd2000bf05270 */
[----:B------:R-:W-:Y:S05]  /*25c0*/  BRA.U UP0, `(.L_x_42) ;  /* 0xfffffffd00007547 */ /* 0x000fea000b83ffff */
.L_x_34:
[C---:B------:R-:W-:Y:S01]  /*25d0*/  LEA R3, R11.reuse, UR21, 0x3 ;  /* 0x000000150b037c11 */ /* 0x040fe2000f8e18ff */
[----:B------:R-:W-:Y:S01]  /*25e0*/  NOP ;  /* 0x0000000000007918 */ /* 0x000fe20000000000 */
[----:B-1----:R-:W-:Y:S02]  /*25f0*/  SHF.L.U32 R0, R10, 0x1f, RZ ;  /* 0x0000001f0a007819 */ /* 0x002fe400000006ff */
[----:B------:R-:W-:Y:S02]  /*2600*/  LEA R5, R11, UR21, 0x4 ;  /* 0x000000150b057c11 */ /* 0x000fe4000f8e20ff */
[----:B------:R-:W1:Y:S02]  /*2610*/  SYNCS.PHASECHK.TRANS64.TRYWAIT P0, [R3+URZ+0x70], R0 ;  /* 0x00007000030075a7 */ /* 0x000e6400080011ff */
[----:B-1----:R-:W-:Y:S05]  /*2620*/  @!P0 BRA `(.L_x_43) ;  /* 0x0000009400e88947 */ /* 0x002fea0003800000 */
.L_x_179:
[----:B------:R-:W4:Y:S01]  /*2630*/  LDS.128 R4, [R5+0x100] ;  /* 0x0001000005047984 */ /* 0x000f220000000c00 */
[----:B------:R-:W-:Y:S01]  /*2640*/  UISETP.GE.AND UP0, UPT, UR45, 0x1, UPT ;  /* 0x000000012d00788c */ /* 0x000fe2000bf06270 */
[----:B------:R-:W-:Y:S01]  /*2650*/  @!PT LDS RZ, [RZ] ;  /* 0x00000000fffff984 */ /* 0x000fe20000000800 */
[----:B------:R-:W-:Y:S01]  /*2660*/  @!PT LDS RZ, [RZ] ;  /* 0x00000000fffff984 */ /* 0x000fe20000000800 */
[----:B------:R-:W-:Y:S01]  /*2670*/  @!PT LDS RZ, [RZ] ;  /* 0x00000000fffff984 */ /* 0x000fe20000000800 */
[----:B------:R-:W-:Y:S01]  /*2680*/  @!PT LDS RZ, [RZ] ;  /* 0x00000000fffff984 */ /* 0x000fe20000000800 */
[----:B------:R1:W-:Y:S06]  /*2690*/  MEMBAR.ALL.CTA ;  /* 0x0000000000007992 */ /* 0x0003ec0000008000 */
[----:B-1----:R-:W1:Y:S01]  /*26a0*/  FENCE.VIEW.ASYNC.S ;  /* 0x00000000000073c6 */ /* 0x002e620000000000 */
[----:B----4-:R-:W-:-:S13]  /*26b0*/  LOP3.LUT P0, RZ, R6, 0x1, RZ, 0xc0, !PT ;  /* 0x0000000106ff7812 */ /* 0x010fda000780c0ff */
[----:B-1----:R-:W-:Y:S01]  /*26c0*/  VOTEU.ANY UP1, P0 ;  /* 0x0000000000ff7886 */ /* 0x002fe20000020100 */
[----:B------:R-:W-:-:S13]  /*26d0*/  PLOP3.LUT P0, PT, PT, PT, UP1, 0x80, 0x8 ;  /* 0x000000000008781c */ /* 0x000fda0003f0f018 */
[----:B------:R-:W-:Y:S02]  /*26e0*/  @P0 LOP3.LUT R0, R5, 0xffff, RZ, 0xc0, !PT ;  /* 0x0000ffff05000812 */ /* 0x000fe400078ec0ff */
[----:B--2---:R-:W-:Y:S02]  /*26f0*/  @P0 MOV R2, R4 ;  /* 0x0000000400020202 */ /* 0x004fe40000000f00 */
[----:B------:R-:W-:Y:S01]  /*2700*/  @P0 R2UR UR5, R0 ;  /* 0x00000000000502ca */ /* 0x000fe200000e0000 */
[----:B------:R-:W-:Y:S01]  /*2710*/  VIADD R0, R3, 0x80 ;  /* 0x0000008003007836 */ /* 0x000fe20000000000 */
[----:B------:R-:W-:Y:S02]  /*2720*/  @P0 SHF.R.U32.HI R4, RZ, 0x10, R5 ;  /* 0x00000010ff040819 */ /* 0x000fe40000011605 */
[----:B------:R-:W-:Y:S02]  /*2730*/  @P0 R2UR UR6, R2 ;  /* 0x00000000020602ca */ /* 0x000fe400000e0000 */
[----:B------:R-:W-:-:S02]  /*2740*/  PRMT R0, RZ, 0x654, R0 ;  /* 0x00000654ff007816 */ /* 0x000fc40000000000 */
[----:B------:R-:W-:Y:S02]  /*2750*/  @P0 R2UR UR4, R4 ;  /* 0x00000000040402ca */ /* 0x000fe400000e0000 */
[----:B------:R1:W-:Y:S03]  /*2760*/  SYNCS.ARRIVE.TRANS64.RED.A1T0 RZ, [R0+URZ], RZ ;  /* 0x000000ff00ff79a7 */ /* 0x0003e600081004ff */
[----:B------:R-:W-:-:S04]  /*2770*/  @UP1 UMOV UR41, UR5 ;  /* 0x0000000500291c82 */ /* 0x000fc80008000000 */
[----:B------:R-:W-:-:S04]  /*2780*/  @UP1 UMOV UR44, UR6 ;  /* 0x00000006002c1c82 */ /* 0x000fc80008000000 */
[----:B------:R-:W-:Y:S01]  /*2790*/  @UP1 UMOV UR36, UR4 ;  /* 0x0000000400241c82 */ /* 0x000fe20008000000 */
[----:B------:R-:W-:Y:S05]  /*27a0*/  BRA.U !UP0, `(.L_x_44) ;  /* 0x0000000108d47547 */ /* 0x000fea000b800000 */
[----:B------:R-:W2:Y:S01]  /*27b0*/  LDCU.128 UR12, c[0x0][0xb10] ;  /* 0x00016200ff0c77ac */ /* 0x000ea20008000c00 */
[----:B------:R-:W4:Y:S01]  /*27c0*/  LDCU UR22, c[0x0][0xb20] ;  /* 0x00016400ff1677ac */ /* 0x000f220008000800 */
[----:B------:R-:W3:Y:S01]  /*27d0*/  LDCU UR20, c[0x0][0xb0c] ;  /* 0x00016180ff1477ac */ /* 0x000ee20008000800 */
[----:B------:R-:W1:Y:S01]  /*27e0*/  LDCU.64 UR8, c[0x0][0xb28] ;  /* 0x00016500ff0877ac */ /* 0x000e620008000a00 */
[----:B------:R-:W-:Y:S02]  /*27f0*/  UISETP.NE.AND UP3, UPT, UR45, 0x1, UPT ;  /* 0x000000012d00788c */ /* 0x000fe4000bf65270 */
[----:B--2---:R-:W-:Y:S02]  /*2800*/  UIMAD.WIDE.U32 UR6, UR48, UR15, URZ ;  /* 0x0000000f300672a5 */ /* 0x004fe4000f8e00ff */
[----:B------:R-:W-:Y:S02]  /*2810*/  UIMAD.WIDE.U32 UR4, UR49, UR12, URZ ;  /* 0x0000000c310472a5 */ /* 0x000fe4000f8e00ff */
[----:B------:R-:W-:-:S02]  /*2820*/  UISETP.NE.AND UP0, UPT, UR14, 0x1, UPT ;  /* 0x000000010e00788c */ /* 0x000fc4000bf05270 */
[----:B------:R-:W-:Y:S01]  /*2830*/  UIMAD.WIDE.U32 UR18, UR41, UR15, URZ ;  /* 0x0000000f291272a5 */ /* 0x000fe2000f8e00ff */
[----:B------:R-:W-:Y:S02]  /*2840*/  UMOV UR6, UR7 ;  /* 0x0000000700067c82 */ /* 0x000fe40008000000 */
[----:B------:R-:W-:Y:S01]  /*2850*/  UMOV UR4, UR5 ;  /* 0x0000000500047c82 */ /* 0x000fe20008000000 */
[----:B----4-:R-:W-:Y:S02]  /*2860*/  USHF.R.U32.HI UR6, URZ, UR22, UR6 ;  /* 0x00000016ff067299 */ /* 0x010fe40008011606 */
[----:B---3--:R-:W-:Y:S02]  /*2870*/  UISETP.NE.AND UP2, UPT, UR20, 0x1, UPT ;  /* 0x000000011400788c */ /* 0x008fe4000bf45270 */
[----:B------:R-:W-:Y:S02]  /*2880*/  USHF.R.U32.HI UR4, URZ, UR13, UR4 ;  /* 0x0000000dff047299 */ /* 0x000fe40008011604 */
[----:B------:R-:W-:-:S02]  /*2890*/  USEL UR5, UR48, UR6, !UP0 ;  /* 0x0000000630057287 */ /* 0x000fc4000c000000 */
[----:B------:R-:W-:Y:S02]  /*28a0*/  USEL UR6, UR49, UR4, !UP2 ;  /* 0x0000000431067287 */ /* 0x000fe4000d000000 */
[----:B-1----:R-:W-:Y:S01]  /*28b0*/  UIMAD.WIDE.U32 UR10, UR5, UR8, URZ ;  /* 0x00000008050a72a5 */ /* 0x002fe2000f8e00ff */
[----:B------:R-:W-:Y:S01]  /*28c0*/  UMOV UR4, UR19 ;  /* 0x0000001300047c82 */ /* 0x000fe20008000000 */
[----:B------:R-:W-:Y:S02]  /*28d0*/  UIMAD.WIDE.U32 UR16, UR44, UR12, URZ ;  /* 0x0000000c2c1072a5 */ /* 0x000fe4000f8e00ff */
[----:B------:R-:W-:-:S03]  /*28e0*/  UIMAD.WIDE.U32 UR18, UR6, UR8, URZ ;  /* 0x00000008061272a5 */ /* 0x000fc6000f8e00ff */
[----:B------:R-:W-:Y:S01]  /*28f0*/  UMOV UR10, UR11 ;  /* 0x0000000b000a7c82 */ /* 0x000fe20008000000 */
[----:B------:R-:W-:Y:S02]  /*2900*/  USHF.R.U32.HI UR4, URZ, UR22, UR4 ;  /* 0x00000016ff047299 */ /* 0x000fe40008011604 */
[----:B------:R-:W-:Y:S01]  /*2910*/  @UP3 USHF.R.U32.HI UR5, URZ, UR9, UR10 ;  /* 0x00000009ff053299 */ /* 0x000fe2000801160a */
[----:B------:R-:W-:Y:S01]  /*2920*/  UMOV UR16, UR17 ;  /* 0x0000001100107c82 */ /* 0x000fe20008000000 */
[----:B------:R-:W-:Y:S01]  /*2930*/  UMOV UR18, UR19 ;  /* 0x0000001300127c82 */ /* 0x000fe20008000000 */
[----:B------:R-:W-:Y:S02]  /*2940*/  USHF.R.U32.HI UR13, URZ, UR13, UR16 ;  /* 0x0000000dff0d7299 */ /* 0x000fe40008011610 */
[----:B------:R-:W-:Y:S02]  /*2950*/  USEL UR4, UR41, UR4, !UP0 ;  /* 0x0000000429047287 */ /* 0x000fe4000c000000 */
[----:B------:R-:W-:-:S02]  /*2960*/  @UP3 USHF.R.U32.HI UR6, URZ, UR9, UR18 ;  /* 0x00000009ff063299 */ /* 0x000fc40008011612 */
[----:B------:R-:W-:Y:S02]  /*2970*/  UIMAD UR7, UR45, UR5, URZ ;  /* 0x000000052d0772a4 */ /* 0x000fe4000f8e02ff */
[----:B------:R-:W-:Y:S02]  /*2980*/  USEL UR5, UR44, UR13, !UP2 ;  /* 0x0000000d2c057287 */ /* 0x000fe4000d000000 */
[----:B------:R-:W-:Y:S02]  /*2990*/  UIMAD UR10, UR45, UR6, URZ ;  /* 0x000000062d0a72a4 */ /* 0x000fe4000f8e02ff */
[----:B------:R-:W-:Y:S02]  /*29a0*/  UISETP.GE.AND UP0, UPT, UR4, UR7, UPT ;  /* 0x000000070400728c */ /* 0x000fe4000bf06270 */
[----:B------:R-:W-:Y:S02]  /*29b0*/  UIMAD.WIDE.U32 UR12, UR4, UR8, URZ ;  /* 0x00000008040c72a5 */ /* 0x000fe4000f8e00ff */
[----:B------:R-:W-:-:S02]  /*29c0*/  UISETP.GE.OR UP0, UPT, UR5, UR10, UP0 ;  /* 0x0000000a0500728c */ /* 0x000fc40008706670 */
        /* <DEDUP_REMOVED lines=19> */
.L_x_44:
[----:B------:R-:W2:Y:S02]  /*2b00*/  LDCU UR4, c[0x0][0xb30] ;  /* 0x00016600ff0477ac */ /* 0x000ea40008000800 */
[----:B--2---:R-:W-:-:S09]  /*2b10*/  UISETP.NE.AND UP0, UPT, UR4, 0x1, UPT ;  /* 0x000000010400788c */ /* 0x004fd2000bf05270 */
[----:B------:R-:W-:Y:S05]  /*2b20*/  BRA.U UP0, `(.L_x_45) ;  /* 0x0000000100447547 */ /* 0x000fea000b800000 */
[----:B------:R-:W2:Y:S01]  /*2b30*/  LDCU.128 UR8, c[0x0][0xb10] ;  /* 0x00016200ff0877ac */ /* 0x000ea20008000c00 */
[----:B------:R-:W4:Y:S01]  /*2b40*/  LDCU UR12, c[0x0][0xb0c] ;  /* 0x00016180ff0c77ac */ /* 0x000f220008000800 */
[----:B------:R-:W1:Y:S01]  /*2b50*/  LDCU UR13, c[0x0][0xb20] ;  /* 0x00016400ff0d77ac */ /* 0x000e620008000800 */
[----:B--2---:R-:W-:Y:S02]  /*2b60*/  UIMAD.WIDE.U32 UR6, UR44, UR8, URZ ;  /* 0x000000082c0672a5 */ /* 0x004fe4000f8e00ff */
[----:B------:R-:W-:Y:S02]  /*2b70*/  UIMAD.WIDE.U32 UR4, UR41, UR11, URZ ;  /* 0x0000000b290472a5 */ /* 0x000fe4000f8e00ff */
[----:B----4-:R-:W-:Y:S02]  /*2b80*/  UISETP.NE.AND UP2, UPT, UR12, 0x1, UPT ;  /* 0x000000010c00788c */ /* 0x010fe4000bf45270 */
[----:B------:R-:W-:Y:S01]  /*2b90*/  UISETP.NE.AND UP0, UPT, UR10, 0x1, UPT ;  /* 0x000000010a00788c */ /* 0x000fe2000bf05270 */
[----:B------:R-:W-:-:S02]  /*2ba0*/  UMOV UR6, UR7 ;  /* 0x0000000700067c82 */ /* 0x000fc40008000000 */
[----:B------:R-:W-:Y:S01]  /*2bb0*/  UMOV UR4, UR5 ;  /* 0x0000000500047c82 */ /* 0x000fe20008000000 */
[----:B------:R-:W-:Y:S02]  /*2bc0*/  USHF.R.U32.HI UR9, URZ, UR9, UR6 ;  /* 0x00000009ff097299 */ /* 0x000fe40008011606 */
[----:B-1----:R-:W-:Y:S02]  /*2bd0*/  USHF.R.U32.HI UR4, URZ, UR13, UR4 ;  /* 0x0000000dff047299 */ /* 0x002fe40008011604 */
[----:B------:R-:W-:Y:S02]  /*2be0*/  USEL UR5, UR44, UR9, !UP2 ;  /* 0x000000092c057287 */ /* 0x000fe4000d000000 */
[----:B------:R-:W-:-:S04]  /*2bf0*/  USEL UR4, UR41, UR4, !UP0 ;  /* 0x0000000429047287 */ /* 0x000fc8000c000000 */
[----:B------:R-:W-:Y:S02]  /*2c00*/  UIADD3 UR6, UPT, UPT, UR5, -UR4, URZ ;  /* 0x8000000405067290 */ /* 0x000fe4000fffe0ff */
[----:B------:R-:W-:Y:S02]  /*2c10*/  UIADD3 UR4, UPT, UPT, -UR5, UR4, URZ ;  /* 0x0000000405047290 */ /* 0x000fe4000fffe1ff */
[----:B------:R-:W-:Y:S02]  /*2c20*/  UIMAD UR41, UR6, UR10, UR41 ;  /* 0x0000000a062972a4 */ /* 0x000fe4000f8e0229 */
[----:B------:R-:W-:-:S12]  /*2c30*/  UIMAD UR44, UR4, UR12, UR44 ;  /* 0x0000000c042c72a4 */ /* 0x000fd8000f8e022c */
.L_x_45:
[----:B------:R-:W-:Y:S01]  /*2c40*/  VIADD R11, R11, 0x1 ;  /* 0x000000010b0b7836 */ /* 0x000fe20000000000 */
[----:B------:R-:W-:Y:S02]  /*2c50*/  R2UR UR5, R64 ;  /* 0x00000000400572ca */ /* 0x000fe400000e0000 */
[----:B------:R-:W-:Y:S02]  /*2c60*/  R2UR UR4, R63 ;  /* 0x000000003f0472ca */ /* 0x000fe400000e0000 */
[C---:B------:R-:W-:Y:S02]  /*2c70*/  ISETP.NE.AND P0, PT, R11.reuse, 0x2, PT ;  /* 0x000000020b00780c */ /* 0x040fe40003f05270 */
[----:B------:R-:W-:Y:S02]  /*2c80*/  PLOP3.LUT P2, PT, PT, PT, PT, 0x80, 0x8 ;  /* 0x000000000008781c */ /* 0x000fe40003f4f070 */
[----:B------:R-:W-:Y:S02]  /*2c90*/  SEL R3, RZ, 0x1, P0 ;  /* 0x00000001ff037807 */ /* 0x000fe40000000000 */
[----:B------:R-:W-:-:S02]  /*2ca0*/  SEL R11, R11, RZ, P0 ;  /* 0x000000ff0b0b7207 */ /* 0x000fc40000000000 */
[----:B------:R-:W-:Y:S01]  /*2cb0*/  LOP3.LUT R10, R10, R3, RZ, 0x3c, !PT ;  /* 0x000000030a0a7212 */ /* 0x000fe200078e3cff */
[----:B------:R-:W-:Y:S02]  /*2cc0*/  UIADD3 UR16, UPT, UPT, UR44, UR5, URZ ;  /* 0x000000052c107290 */ /* 0x000fe4000fffe0ff */
[----:B------:R-:W-:Y:S01]  /*2cd0*/  UIADD3 UR20, UPT, UPT, UR41, UR4, URZ ;  /* 0x0000000429147290 */ /* 0x000fe2000fffe0ff */
[----:B------:R-:W-:Y:S11]  /*2ce0*/  BRA.U UP1, `(.L_x_46) ;  /* 0xffffffed01a07547 */ /* 0x000ff6000b83ffff */
[----:B------:R-:W-:Y:S01]  /*2cf0*/  UIADD3 UR21, UPT, UPT, UR21, 0x10, URZ ;  /* 0x0000001015157890 */ /* 0x000fe2000fffe0ff */
[----:B------:R-:W-:-:S03]  /*2d00*/  SHF.L.U32 R3, R12, 0x1f, RZ ;  /* 0x0000001f0c037819 */ /* 0x000fc600000006ff */
[----:B------:R-:W-:-:S09]  /*2d10*/  ULEA UR4, UR29, UR21, 0x3 ;  /* 0x000000151d047291 */ /* 0x000fd2000f8e18ff */
[----:B------:R-:W2:Y:S02]  /*2d20*/  SYNCS.PHASECHK.TRANS64.TRYWAIT P0, [UR4], R3 ;  /* 0x00000003ff0075a7 */ /* 0x000ea40008001104 */
[----:B--2---:R-:W-:Y:S05]  /*2d30*/  @!P0 BRA `(.L_x_47) ;  /* 0x0000009000388947 */ /* 0x004fea0003800000 */
.L_x_181:
[----:B------:R-:W-:-:S04]  /*2d40*/  UIADD3 UR4, UPT, UPT, UR29, 0x1, URZ ;  /* 0x000000011d047890 */ /* 0x000fc8000fffe0ff */
[----:B------:R-:W-:-:S04]  /*2d50*/  UISETP.NE.AND UP0, UPT, UR4, 0x2, UPT ;  /* 0x000000020400788c */ /* 0x000fc8000bf05270 */
[----:B------:R-:W-:Y:S02]  /*2d60*/  USEL UR5, URZ, 0x1, UP0 ;  /* 0x00000001ff057887 */ /* 0x000fe40008000000 */
[----:B------:R-:W-:-:S04]  /*2d70*/  USEL UR4, UR4, URZ, UP0 ;  /* 0x000000ff04047287 */ /* 0x000fc80008000000 */
[----:B------:R-:W-:Y:S01]  /*2d80*/  ULEA UR4, UR4, UR21, 0x3 ;  /* 0x0000001504047291 */ /* 0x000fe2000f8e18ff */
[----:B-1----:R-:W-:-:S04]  /*2d90*/  LOP3.LUT R3, R12, UR5, RZ, 0x3c, !PT ;  /* 0x000000050c037c12 */ /* 0x002fc8000f8e3cff */
[----:B------:R-:W-:Y:S01]  /*2da0*/  SHF.L.U32 R3, R3, 0x1f, RZ ;  /* 0x0000001f03037819 */ /* 0x000fe200000006ff */
[----:B------:R-:W-:-:S07]  /*2db0*/  IMAD.U32 R0, RZ, RZ, UR4 ;  /* 0x00000004ff007e24 */ /* 0x000fce000f8e00ff */
.L_x_48:
[----:B-1----:R1:W2:Y:S02]  /*2dc0*/  SYNCS.PHASECHK.TRANS64.TRYWAIT P0, [R0+URZ], R3 ;  /* 0x00000003000075a7 */ /* 0x0022a400080011ff */
[----:B--2---:R-:W-:Y:S05]  /*2dd0*/  @!P0 NANOSLEEP.SYNCS 0x989680 ;  /* 0x009896800000895d */ /* 0x004fea0003900000 */
[----:B------:R-:W2:Y:S02]  /*2de0*/  @!P0 SYNCS.PHASECHK.TRANS64 P0, [R0+URZ], R3 ;  /* 0x00000003000085a7 */ /* 0x000ea400080010ff */
[----:B--2---:R-:W-:Y:S05]  /*2df0*/  @P0 EXIT ;  /* 0x000000000000094d */ /* 0x004fea0003800000 */
[----:B------:R-:W-:Y:S05]  /*2e00*/  BRA `(.L_x_48) ;  /* 0xfffffffc00ec7947 */ /* 0x000fea000383ffff */
.L_x_22:
[----:B------:R-:W-:-:S04]  /*2e10*/  UISETP.NE.AND UP0, UPT, UR52, URZ, UPT ;  /* 0x000000ff3400728c */ /* 0x000fc8000bf05270 */
[----:B------:R-:W-:-:S09]  /*2e20*/  UISETP.NE.OR UP0, UPT, UR17, 0x1, UP0 ;  /* 0x000000011100788c */ /* 0x000fd20008705670 */
[----:B------:R-:W-:Y:S05]  /*2e30*/  BRA.U UP0, `(.L_x_49) ;  /* 0x0000000500487547 */ /* 0x000fea000b800000 */
[----:B------:R-:W-:Y:S01]  /*2e40*/  ISETP.GE.U32.AND P2, PT, R0, 0x10, PT ;  /* 0x000000100000780c */ /* 0x000fe20003f46070 */
[----:B------:R-:W-:Y:S01]  /*2e50*/  IMAD.MOV.U32 R12, RZ, RZ, 0x1 ;  /* 0x00000001ff0c7424 */ /* 0x000fe200078e00ff */
[----:B------:R-:W-:Y:S02]  /*2e60*/  CS2R R10, SRZ ;  /* 0x00000000000a7805 */ /* 0x000fe4000001ff00 */
[----:B------:R-:W-:Y:S01]  /*2e70*/  CS2R R8, SRZ ;  /* 0x0000000000087805 */ /* 0x000fe2000001ff00 */
[----:B------:R-:W-:Y:S01]  /*2e80*/  UMOV UR6, 0x400 ;  /* 0x0000040000067882 */ /* 0x000fe20000000000 */
[----:B------:R-:W-:Y:S01]  /*2e90*/  UMOV UR5, URZ ;  /* 0x000000ff00057c82 */ /* 0x000fe20008000000 */
[----:B------:R-:W-:-:S12]  /*2ea0*/  ULEA UR6, UR52, UR6, 0x18 ;  /* 0x0000000634067291 */ /* 0x000fd8000f8ec0ff */
.L_x_53:
[----:B------:R-:W-:Y:S02]  /*2eb0*/  LEA R2, R8, UR6, 0x3 ;  /* 0x0000000608027c11 */ /* 0x000fe4000f8e18ff */
[----:B------:R-:W-:-:S03]  /*2ec0*/  SHF.L.U32 R5, R9, 0x1f, RZ ;  /* 0x0000001f09057819 */ /* 0x000fc600000006ff */
[----:B------:R-:W-:Y:S01]  /*2ed0*/  VIADD R4, R2, 0xe0 ;  /* 0x000000e002047836 */ /* 0x000fe20000000000 */
[----:B------:R-:W1:Y:S02]  /*2ee0*/  SYNCS.PHASECHK.TRANS64.TRYWAIT P0, [R2+URZ+0xd0], R5 ;  /* 0x0000d005020075a7 */ /* 0x000e6400080011ff */
[----:B-1----:R-:W-:Y:S05]  /*2ef0*/  @!P0 BRA `(.L_x_50) ;  /* 0x0000008c00e08947 */ /* 0x002fea0003800000 */
.L_x_182:
[----:B------:R-:W-:Y:S01]  /*2f00*/  ULEA UR4, UR5, UR6, 0x3 ;  /* 0x0000000605047291 */ /* 0x000fe2000f8e18ff */
[----:B------:R-:W-:Y:S02]  /*2f10*/  PRMT R4, RZ, 0x654, R4 ;  /* 0x00000654ff047816 */ /* 0x000fe40000000004 */
[----:B-1----:R-:W-:Y:S01]  /*2f20*/  SHF.L.U32 R5, R12, 0x1f, RZ ;  /* 0x0000001f0c057819 */ /* 0x002fe200000006ff */
[----:B------:R-:W-:Y:S01]  /*2f30*/  UIADD3 UR7, UPT, UPT, UR4, 0x70, URZ ;  /* 0x0000007004077890 */ /* 0x000fe2000fffe0ff */
[----:B------:R1:W-:Y:S05]  /*2f40*/  SYNCS.ARRIVE.TRANS64.RED.A1T0 RZ, [R4+URZ], RZ ;  /* 0x000000ff04ff79a7 */ /* 0x0003ea00081004ff */
[----:B------:R-:W-:Y:S01]  /*2f50*/  IMAD.U32 R7, RZ, RZ, UR7 ;  /* 0x00000007ff077e24 */ /* 0x000fe2000f8e00ff */
[----:B------:R-:W2:Y:S04]  /*2f60*/  SYNCS.PHASECHK.TRANS64.TRYWAIT P0, [UR4+0x80], R5 ;  /* 0x00008005ff0075a7 */ /* 0x000ea80008001104 */
[----:B------:R-:W-:Y:S01]  /*2f70*/  PRMT R6, R0, 0x654, R7 ;  /* 0x0000065400067816 */ /* 0x000fe20000000007 */
[----:B-1----:R-:W-:Y:S01]  /*2f80*/  @!P2 IMAD.MOV.U32 R4, RZ, RZ, 0x10 ;  /* 0x00000010ff04a424 */ /* 0x002fe200078e00ff */
[----:B--2---:R-:W-:Y:S06]  /*2f90*/  @!P0 BRA `(.L_x_51) ;  /* 0x0000008c00cc8947 */ /* 0x004fec0003800000 */
.L_x_184:
[----:B------:R-:W-:Y:S01]  /*2fa0*/  ULEA UR8, UR5, UR6, 0x4 ;  /* 0x0000000605087291 */ /* 0x000fe2000f8e20ff */
[----:B------:R-:W-:Y:S01]  /*2fb0*/  SEL R3, R6, R3, !P2 ;  /* 0x0000000306037207 */ /* 0x000fe20005000000 */
[----:B------:R-:W-:Y:S01]  /*2fc0*/  UIADD3 UR9, UPT, UPT, UR4, 0x70, URZ ;  /* 0x0000007004097890 */ /* 0x000fe2000fffe0ff */
[----:B-1----:R-:W-:Y:S01]  /*2fd0*/  LEA R2, R11, UR6, 0x3 ;  /* 0x000000060b027c11 */ /* 0x002fe2000f8e18ff */
[----:B------:R-:W-:Y:S01]  /*2fe0*/  UIADD3 UR8, UPT, UPT, UR8, 0x100, URZ ;  /* 0x0000010008087890 */ /* 0x000fe2000fffe0ff */
[----:B------:R-:W-:Y:S01]  /*2ff0*/  SHF.L.U32 R5, R10, 0x1f, RZ ;  /* 0x0000001f0a057819 */ /* 0x000fe200000006ff */
[----:B------:R1:W-:Y:S01]  /*3000*/  @!P2 SYNCS.ARRIVE.TRANS64.RED RZ, [R3+URZ], R4 ;  /* 0x0000000403ffa9a7 */ /* 0x0003e200080004ff */
[----:B------:R-:W-:Y:S01]  /*3010*/  UIADD3 UR4, UPT, UPT, UR5, 0x1, URZ ;  /* 0x0000000105047890 */ /* 0x000fe2000fffe0ff */
[----:B------:R-:W-:-:S03]  /*3020*/  VIADD R8, R8, 0x1 ;  /* 0x0000000108087836 */ /* 0x000fc60000000000 */
[----:B------:R-:W-:Y:S02]  /*3030*/  UISETP.NE.AND UP0, UPT, UR4, 0x2, UPT ;  /* 0x000000020400788c */ /* 0x000fe4000bf05270 */
[----:B------:R-:W-:Y:S06]  /*3040*/  UGETNEXTWORKID.BROADCAST [UR8], [UR9] ;  /* 0x00000000080073ca */ /* 0x000fec0008000100 */
[----:B------:R-:W-:Y:S01]  /*3050*/  USEL UR7, URZ, 0x1, UP0 ;  /* 0x00000001ff077887 */ /* 0x000fe20008000000 */
[----:B------:R-:W-:Y:S01]  /*3060*/  ISETP.NE.AND P0, PT, R8, 0x2, PT ;  /* 0x000000020800780c */ /* 0x000fe20003f05270 */
[----:B------:R-:W-:Y:S01]  /*3070*/  USEL UR5, UR4, URZ, UP0 ;  /* 0x000000ff04057287 */ /* 0x000fe20008000000 */
[----:B------:R-:W2:Y:S03]  /*3080*/  SYNCS.PHASECHK.TRANS64.TRYWAIT P1, [R2+URZ+0x70], R5 ;  /* 0x00007005020075a7 */ /* 0x000ea600080211ff */
[----:B------:R-:W-:Y:S01]  /*3090*/  LOP3.LUT R12, R12, UR7, RZ, 0x3c, !PT ;  /* 0x000000070c0c7c12 */ /* 0x000fe2000f8e3cff */
[----:B-12---:R-:W-:Y:S07]  /*30a0*/  @!P1 BRA `(.L_x_52) ;  /* 0x0000008c00a09947 */ /* 0x006fee0003800000 */
.L_x_185:
[C---:B------:R-:W-:Y:S01]  /*30b0*/  LEA R4, R11.reuse, UR6, 0x4 ;  /* 0x000000060b047c11 */ /* 0x040fe2000f8e20ff */
[----:B-1----:R-:W-:Y:S01]  /*30c0*/  VIADD R2, R2, 0x80 ;  /* 0x0000008002027836 */ /* 0x002fe20000000000 */
[----:B------:R-:W-:Y:S01]  /*30d0*/  SEL R8, R8, RZ, P0 ;  /* 0x000000ff08087207 */ /* 0x000fe20000000000 */
[----:B------:R-:W-:-:S03]  /*30e0*/  VIADD R11, R11, 0x1 ;  /* 0x000000010b0b7836 */ /* 0x000fc60000000000 */
[----:B------:R-:W1:Y:S01]  /*30f0*/  LDS.128 R4, [R4+0x100] ;  /* 0x0001000004047984 */ /* 0x000e620000000c00 */
[----:B------:R-:W-:Y:S02]  /*3100*/  PRMT R2, RZ, 0x654, R2 ;  /* 0x00000654ff027816 */ /* 0x000fe40000000002 */
[C---:B------:R-:W-:Y:S01]  /*3110*/  ISETP.NE.AND P1, PT, R11.reuse, 0x2, PT ;  /* 0x000000020b00780c */ /* 0x040fe20003f25270 */
[----:B------:R-:W-:Y:S01]  /*3120*/  @!PT LDS RZ, [RZ] ;  /* 0x00000000fffff984 */ /* 0x000fe20000000800 */
[----:B------:R-:W-:Y:S01]  /*3130*/  @!PT LDS RZ, [RZ] ;  /* 0x00000000fffff984 */ /* 0x000fe20000000800 */
[----:B------:R-:W-:Y:S01]  /*3140*/  @!PT LDS RZ, [RZ] ;  /* 0x00000000fffff984 */ /* 0x000fe20000000800 */
[----:B------:R-:W-:Y:S01]  /*3150*/  @!PT LDS RZ, [RZ] ;  /* 0x00000000fffff984 */ /* 0x000fe20000000800 */
[----:B------:R2:W-:Y:S06]  /*3160*/  MEMBAR.ALL.CTA ;  /* 0x0000000000007992 */ /* 0x0005ec0000008000 */
[----:B--2---:R-:W2:Y:S01]  /*3170*/  FENCE.VIEW.ASYNC.S ;  /* 0x00000000000073c6 */ /* 0x004ea20000000000 */
[----:B------:R-:W-:Y:S01]  /*3180*/  SEL R11, R11, RZ, P1 ;  /* 0x000000ff0b0b7207 */ /* 0x000fe20000800000 */
[----:B--2---:R2:W-:Y:S01]  /*3190*/  SYNCS.ARRIVE.TRANS64.RED.A1T0 RZ, [R2+URZ], RZ ;  /* 0x000000ff02ff79a7 */ /* 0x0045e200081004ff */
[----:B-1----:R-:W-:-:S02]  /*31a0*/  LOP3.LUT P3, RZ, R6, 0x1, RZ, 0xc0, !PT ;  /* 0x0000000106ff7812 */ /* 0x002fc4000786c0ff */
[----:B------:R-:W-:-:S04]  /*31b0*/  SEL R5, RZ, 0x1, P1 ;  /* 0x00000001ff057807 */ /* 0x000fc80000800000 */
[----:B------:R-:W-:Y:S02]  /*31c0*/  LOP3.LUT R10, R10, R5, RZ, 0x3c, !PT ;  /* 0x000000050a0a7212 */ /* 0x000fe400078e3cff */
[----:B--2---:R-:W-:-:S04]  /*31d0*/  SEL R2, RZ, 0x1, P0 ;  /* 0x00000001ff027807 */ /* 0x004fc80000000000 */
[----:B------:R-:W-:Y:S01]  /*31e0*/  LOP3.LUT R9, R9, R2, RZ, 0x3c, !PT ;  /* 0x0000000209097212 */ /* 0x000fe200078e3cff */
[----:B------:R-:W-:Y:S06]  /*31f0*/  @P3 BRA `(.L_x_53) ;  /* 0xfffffffc002c3947 */ /* 0x000fec000383ffff */
[----:B------:R-:W-:Y:S01]  /*3200*/  ULEA UR4, UR5, UR6, 0x3 ;  /* 0x0000000605047291 */ /* 0x000fe2000f8e18ff */
[----:B------:R-:W-:-:S08]  /*3210*/  SHF.L.U32 R3, R12, 0x1f, RZ ;  /* 0x0000001f0c037819 */ /* 0x000fd000000006ff */
[----:B------:R-:W1:Y:S02]  /*3220*/  SYNCS.PHASECHK.TRANS64 P0, [UR4+0x80], R3 ;  /* 0x00008003ff0075a7 */ /* 0x000e640008001004 */
[----:B-1----:R-:W-:Y:S05]  /*3230*/  @P0 BRA `(.L_x_54) ;  /* 0x0000000000080947 */ /* 0x002fea0003800000 */
[----:B------:R-:W1:Y:S02]  /*3240*/  SYNCS.PHASECHK.TRANS64.TRYWAIT P0, [UR4+0x80], R3 ;  /* 0x00008003ff0075a7 */ /* 0x000e640008001104 */
[----:B-1----:R-:W-:Y:S05]  /*3250*/  @!P0 BRA `(.L_x_55) ;  /* 0x0000008c00488947 */ /* 0x002fea0003800000 */
.L_x_54:
[----:B------:R-:W-:-:S04]  /*3260*/  UIADD3 UR7, UPT, UPT, UR5, 0x1, URZ ;  /* 0x0000000105077890 */ /* 0x000fc8000fffe0ff */
[----:B------:R-:W-:-:S04]  /*3270*/  UISETP.NE.AND UP0, UPT, UR7, 0x2, UPT ;  /* 0x000000020700788c */ /* 0x000fc8000bf05270 */
[----:B------:R-:W-:Y:S02]  /*3280*/  USEL UR8, URZ, 0x1, UP0 ;  /* 0x00000001ff087887 */ /* 0x000fe40008000000 */
[----:B------:R-:W-:-:S04]  /*3290*/  USEL UR7, UR7, URZ, UP0 ;  /* 0x000000ff07077287 */ /* 0x000fc80008000000 */
[----:B------:R-:W-:Y:S01]  /*32a0*/  ULEA UR7, UR7, UR6, 0x3 ;  /* 0x0000000607077291 */ /* 0x000fe2000f8e18ff */
[----:B-1----:R-:W-:-:S04]  /*32b0*/  LOP3.LUT R3, R12, UR8, RZ, 0x3c, !PT ;  /* 0x000000080c037c12 */ /* 0x002fc8000f8e3cff */
[----:B------:R-:W-:-:S04]  /*32c0*/  SHF.L.U32 R0, R3, 0x1f, RZ ;  /* 0x0000001f03007819 */ /* 0x000fc800000006ff */
[----:B------:R-:W1:Y:S02]  /*32d0*/  SYNCS.PHASECHK.TRANS64 P0, [UR7+0x80], R0 ;  /* 0x00008000ff0075a7 */ /* 0x000e640008001007 */
[----:B-1----:R-:W-:Y:S05]  /*32e0*/  @P0 EXIT ;  /* 0x000000000000094d */ /* 0x002fea0003800000 */
[----:B------:R-:W-:Y:S02]  /*32f0*/  SHF.L.U32 R3, R3, 0x1f, RZ ;  /* 0x0000001f03037819 */ /* 0x000fe400000006ff */
[----:B------:R-:W-:-:S07]  /*3300*/  MOV R0, UR7 ;  /* 0x0000000700007c02 */ /* 0x000fce0008000f00 */
.L_x_56:
[----:B-1----:R1:W2:Y:S02]  /*3310*/  SYNCS.PHASECHK.TRANS64.TRYWAIT P0, [R0+URZ+0x80], R3 ;  /* 0x00008003000075a7 */ /* 0x0022a400080011ff */
[----:B--2---:R-:W-:Y:S05]  /*3320*/  @!P0 NANOSLEEP.SYNCS 0x989680 ;  /* 0x009896800000895d */ /* 0x004fea0003900000 */
[----:B------:R-:W2:Y:S02]  /*3330*/  @!P0 SYNCS.PHASECHK.TRANS64 P0, [R0+URZ+0x80], R3 ;  /* 0x00008003000085a7 */ /* 0x000ea400080010ff */
[----:B--2---:R-:W-:Y:S05]  /*3340*/  @P0 EXIT ;  /* 0x000000000000094d */ /* 0x004fea0003800000 */
[----:B------:R-:W-:Y:S05]  /*3350*/  BRA `(.L_x_56) ;  /* 0xfffffffc00ec7947 */ /* 0x000fea000383ffff */
.L_x_49:
[----:B------:R-:W-:Y:S05]  /*3360*/  BRA.U UP4, `(.L_x_57) ;  /* 0x0000001104447547 */ /* 0x000fea000b800000 */
[----:B------:R-:W-:Y:S01]  /*3370*/  UMOV UR4, 0x40 ;  /* 0x0000004000047882 */ /* 0x000fe20000000000 */
[----:B------:R-:W-:Y:S01]  /*3380*/  NOP ;  /* 0x0000000000007918 */ /* 0x000fe20000000000 */
[----:B------:R-:W-:Y:S01]  /*3390*/  ULEA UR5, UR52, UR4, 0x18 ;  /* 0x0000000434057291 */ /* 0x000fe2000f8ec0ff */
[----:B------:R-:W-:Y:S02]  /*33a0*/  UMOV UR6, 0x400 ;  /* 0x0000040000067882 */ /* 0x000fe40000000000 */
[----:B------:R-:W-:-:S06]  /*33b0*/  ULEA UR6, UR52, UR6, 0x18 ;  /* 0x0000000634067291 */ /* 0x000fcc000f8ec0ff */
[----:B------:R-:W1:Y:S02]  /*33c0*/  LDS.U8 R0, [UR5+0x1c] ;  /* 0x00001c05ff007984 */ /* 0x000e640008000000 */
[----:B-1----:R-:W-:-:S13]  /*33d0*/  ISETP.NE.AND P0, PT, R0, RZ, PT ;  /* 0x000000ff0000720c */ /* 0x002fda0003f05270 */
[----:B------:R-:W-:Y:S05]  /*33e0*/  @P0 BRA `(.L_x_58) ;  /* 0x0000000000580947 */ /* 0x000fea0003800000 */
[----:B------:R-:W-:-:S13]  /*33f0*/  ELECT P0, URZ, PT ;  /* 0x0000000000ff782f */ /* 0x000fda0003800000 */
[----:B------:R-:W-:Y:S05]  /*3400*/  @!P0 BRA `(.L_x_59) ;  /* 0x0000000000608947 */ /* 0x000fea0003800000 */
[----:B------:R-:W-:Y:S01]  /*3410*/  UMOV UR4, 0x10 ;  /* 0x0000001000047882 */ /* 0x000fe20000000000 */
[----:B------:R-:W-:Y:S01]  /*3420*/  HFMA2 R0, -RZ, RZ, 0, 5.9604644775390625e-08 ;  /* 0x00000001ff007431 */ /* 0x000fe200000001ff */
[----:B------:R-:W-:-:S03]  /*3430*/  MOV R3, 0xffff ;  /* 0x0000ffff00037802 */ /* 0x000fc60000000f00 */
[----:B------:R-:W-:Y:S04]  /*3440*/  DEPBAR.LE SB1, 0x36 ;  /* 0x00009d800000791a */ /* 0x000fe80000000000 */
[----:B------:R-:W1:Y:S02]  /*3450*/  UTCATOMSWS.FIND_AND_SET.ALIGN UP0, UR4, UR4 ;  /* 0x00000004000475e3 */ /* 0x000e640008000800 */
[----:B-1----:R-:W-:Y:S01]  /*3460*/  MOV R4, UR4 ;  /* 0x0000000400047c02 */ /* 0x002fe20008000f00 */
[----:B------:R-:W-:Y:S06]  /*3470*/  BRA.U UP0, `(.L_x_60) ;  /* 0x0000000100187547 */ /* 0x000fec000b800000 */
.L_x_61:
[----:B------:R-:W-:Y:S05]  /*3480*/  NANOSLEEP 0x64 ;  /* 0x000000640000795d */ /* 0x000fea0003800000 */
[----:B------:R-:W-:-:S05]  /*3490*/  UMOV UR4, 0x10 ;  /* 0x0000001000047882 */ /* 0x000fca0000000000 */
[----:B------:R-:W-:Y:S04]  /*34a0*/  DEPBAR.LE SB1, 0x36 ;  /* 0x00009d800000791a */ /* 0x000fe80000000000 */
[----:B------:R-:W1:Y:S02]  /*34b0*/  UTCATOMSWS.FIND_AND_SET.ALIGN UP0, UR4, UR4 ;  /* 0x00000004000475e3 */ /* 0x000e640008000800 */
[----:B-1----:R-:W-:Y:S01]  /*34c0*/  MOV R4, UR4 ;  /* 0x0000000400047c02 */ /* 0x002fe20008000f00 */
[----:B------:R-:W-:Y:S05]  /*34d0*/  BRA.U !UP0, `(.L_x_61) ;  /* 0xfffffffd08e87547 */ /* 0x000fea000b83ffff */
.L_x_60:
[-C--:B------:R-:W-:Y:S02]  /*34e0*/  SHF.L.U32 R3, R3, R4.reuse, RZ ;  /* 0x0000000403037219 */ /* 0x080fe400000006ff */
[----:B------:R-:W-:Y:S01]  /*34f0*/  SHF.L.U32 R0, R0, R4, RZ ;  /* 0x0000000400007219 */ /* 0x000fe200000006ff */
[----:B------:R-:W-:Y:S02]  /*3500*/  IMAD.SHL.U32 R4, R4, 0x20, RZ ;  /* 0x0000002004047824 */ /* 0x000fe400078e00ff */
[----:B------:R1:W-:Y:S04]  /*3510*/  ATOMS.OR RZ, [UR5+0x14], R3 ;  /* 0x00001403ffff798c */ /* 0x0003e8000b000005 */
[----:B------:R1:W-:Y:S04]  /*3520*/  ATOMS.OR RZ, [UR5+0x18], R0 ;  /* 0x00001800ffff798c */ /* 0x0003e8000b000005 */
[----:B------:R1:W-:Y:S01]  /*3530*/  STS [UR6+0x120], R4 ;  /* 0x00012004ff007988 */ /* 0x0003e20008000806 */
[----:B------:R-:W-:Y:S05]  /*3540*/  BRA `(.L_x_59) ;  /* 0x0000000000107947 */ /* 0x000fea0003800000 */
.L_x_58:
[----:B------:R-:W-:Y:S02]  /*3550*/  MOV R0, 0xffffffff ;  /* 0xffffffff00007802 */ /* 0x000fe40000000f00 */
[----:B------:R-:W-:-:S03]  /*3560*/  MOV R4, 0x3590 ;  /* 0x0000359000047802 */ /* 0x000fc60000000f00 */
[----:B------:R1:W-:Y:S04]  /*3570*/  STS [UR6+0x120], R0 ;  /* 0x00012000ff007988 */ /* 0x0003e80008000806 */
[----:B-1---5:R-:W-:Y:S05]  /*3580*/  CALL.REL.NOINC `($__internal_1_$__cuda_sm10x_tcgen05_guardrail_trap_phase_invalid_during_alloc) ;  /* 0x0000009400447944 */ /* 0x022fea0003c00000 */
.L_x_59:
[----:B------:R-:W-:Y:S05]  /*3590*/  WARPSYNC.ALL ;  /* 0x0000000000007948 */ /* 0x000fea0003800000 */
[----:B------:R-:W2:Y:S01]  /*35a0*/  S2UR UR4, SR_CgaCtaId ;  /* 0x00000000000479c3 */ /* 0x000ea20000008800 */
[----:B------:R-:W-:Y:S01]  /*35b0*/  UMOV UR41, 0x400 ;  /* 0x0000040000297882 */ /* 0x000fe20000000000 */
[----:B------:R-:W-:-:S06]  /*35c0*/  NOP ;  /* 0x0000000000007918 */ /* 0x000fcc0000000000 */
[----:B------:R-:W-:Y:S06]  /*35d0*/  BAR.ARV 0x6, 0xa0 ;  /* 0x0182800000007b1d */ /* 0x000fec0000002000 */
[----:B------:R-:W3:Y:S01]  /*35e0*/  LDCU UR6, c[0x0][0x38c] ;  /* 0x00007180ff0677ac */ /* 0x000ee20008000800 */
[----:B------:R-:W-:Y:S01]  /*35f0*/  LOP3.LUT R2, R2, 0xffff, RZ, 0xc0, !PT ;  /* 0x0000ffff02027812 */ /* 0x000fe200078ec0ff */
[----:B------:R-:W-:Y:S01]  /*3600*/  IMAD.MOV.U32 R11, RZ, RZ, 0x1 ;  /* 0x00000001ff0b7424 */ /* 0x000fe200078e00ff */
[----:B------:R-:W-:Y:S01]  /*3610*/  CS2R R8, SRZ ;  /* 0x0000000000087805 */ /* 0x000fe2000001ff00 */
[----:B------:R-:W4:Y:S01]  /*3620*/  LDCU UR7, c[0x0][0x38c] ;  /* 0x00007180ff0777ac */ /* 0x000f220008000800 */
[----:B------:R-:W-:Y:S01]  /*3630*/  R2UR UR42, R2 ;  /* 0x00000000022a72ca */ /* 0x000fe200000e0000 */
[----:B------:R-:W-:Y:S01]  /*3640*/  IMAD.MOV.U32 R10, RZ, RZ, RZ ;  /* 0x000000ffff0a7224 */ /* 0x000fe200078e00ff */
[----:B------:R-:W-:Y:S01]  /*3650*/  UMOV UR45, URZ ;  /* 0x000000ff002d7c82 */ /* 0x000fe20008000000 */
[----:B------:R-:W-:Y:S01]  /*3660*/  UMOV UR39, URZ ;  /* 0x000000ff00277c82 */ /* 0x000fe20008000000 */
[----:B--2---:R-:W-:Y:S01]  /*3670*/  ULEA UR41, UR4, UR41, 0x18 ;  /* 0x0000002904297291 */ /* 0x004fe2000f8ec0ff */
[----:B------:R-:W-:Y:S01]  /*3680*/  UMOV UR62, 0x0 ;  /* 0x00000000003e7882 */ /* 0x000fe20000000000 */
[----:B------:R-:W-:-:S02]  /*3690*/  UMOV UR63, 0x4400910 ;  /* 0x04400910003f7882 */ /* 0x000fc40000000000 */
[----:B------:R-:W-:Y:S02]  /*36a0*/  UIADD3 UR5, UPT, UPT, UR41, 0x8800, URZ ;  /* 0x0000880029057890 */ /* 0x000fe4000fffe0ff */
[----:B------:R-:W-:Y:S02]  /*36b0*/  UIADD3 UR4, UPT, UPT, UR41, 0x10800, URZ ;  /* 0x0001080029047890 */ /* 0x000fe4000fffe0ff */
[----:B---3--:R-:W-:Y:S01]  /*36c0*/  UIADD3 UR6, UPT, UPT, UR6, 0x3f, URZ ;  /* 0x0000003f06067890 */ /* 0x008fe2000fffe0ff */
[----:B-1----:R-:W1:Y:S01]  /*36d0*/  LDS R0, [UR41+0x120] ;  /* 0x00012029ff007984 */ /* 0x002e620008000800 */
[----:B------:R-:W-:Y:S02]  /*36e0*/  USHF.R.U32.HI UR5, URZ, 0x4, UR5 ;  /* 0x00000004ff057899 */ /* 0x000fe40008011605 */
[----:B------:R-:W-:Y:S02]  /*36f0*/  USHF.R.S32.HI UR47, URZ, 0x1f, UR6 ;  /* 0x0000001fff2f7899 */ /* 0x000fe40008011406 */
[----:B------:R-:W-:-:S02]  /*3700*/  USHF.R.U32.HI UR4, URZ, 0x4, UR4 ;  /* 0x00000004ff047899 */ /* 0x000fc40008011604 */
[----:B------:R-:W-:Y:S02]  /*3710*/  ULEA.HI UR47, UR47, UR6, URZ, 0x6 ;  /* 0x000000062f2f7291 */ /* 0x000fe4000f8f30ff */
[----:B------:R-:W-:Y:S02]  /*3720*/  ULOP3.LUT UR5, UR5, 0x3fff, URZ, 0xc0, !UPT ;  /* 0x00003fff05057892 */ /* 0x000fe4000f8ec0ff */
[----:B------:R-:W-:Y:S02]  /*3730*/  USHF.R.S32.HI UR47, URZ, 0x6, UR47 ;  /* 0x00000006ff2f7899 */ /* 0x000fe4000801142f */
[----:B------:R-:W-:Y:S02]  /*3740*/  ULOP3.LUT UR4, UR4, 0x3fff, URZ, 0xc0, !UPT ;  /* 0x00003fff04047892 */ /* 0x000fe4000f8ec0ff */
[----:B------:R-:W-:Y:S01]  /*3750*/  UISETP.LT.AND UP0, UPT, UR47, 0x1, UPT ;  /* 0x000000012f00788c */ /* 0x000fe2000bf01270 */
[----:B------:R-:W-:Y:S01]  /*3760*/  UMOV UR60, 0x0 ;  /* 0x00000000003c7882 */ /* 0x000fe20000000000 */
[----:B------:R-:W-:-:S02]  /*3770*/  UMOV UR61, 0x4400910 ;  /* 0x04400910003d7882 */ /* 0x000fc40000000000 */
[----:B------:R-:W-:Y:S01]  /*3780*/  USEL UR64, UR47, 0x1, !UP0 ;  /* 0x000000012f407887 */ /* 0x000fe2000c000000 */
[----:B------:R-:W-:Y:S01]  /*3790*/  UMOV UR58, 0x0 ;  /* 0x00000000003a7882 */ /* 0x000fe20000000000 */
[----:B------:R-:W-:Y:S01]  /*37a0*/  UMOV UR59, 0x4400910 ;  /* 0x04400910003b7882 */ /* 0x000fe20000000000 */
[----:B------:R-:W-:Y:S01]  /*37b0*/  UMOV UR56, 0x0 ;  /* 0x0000000000387882 */ /* 0x000fe20000000000 */
[----:B------:R-:W-:Y:S01]  /*37c0*/  UMOV UR57, 0x4400910 ;  /* 0x0440091000397882 */ /* 0x000fe20000000000 */
[----:B------:R-:W-:Y:S01]  /*37d0*/  UMOV UR54, 0x0 ;  /* 0x0000000000367882 */ /* 0x000fe20000000000 */
[----:B------:R-:W-:Y:S01]  /*37e0*/  UMOV UR55, 0x4400910 ;  /* 0x0440091000377882 */ /* 0x000fe20000000000 */
[----:B------:R-:W-:Y:S01]  /*37f0*/  UMOV UR52, 0x0 ;  /* 0x0000000000347882 */ /* 0x000fe20000000000 */
[----:B------:R-:W-:Y:S01]  /*3800*/  UMOV UR53, 0x4400910 ;  /* 0x0440091000357882 */ /* 0x000fe20000000000 */
[----:B------:R-:W-:Y:S02]  /*3810*/  ULOP3.LUT UR43, UR5, 0x10000, URZ, 0xfc, !UPT ;  /* 0x00010000052b7892 */ /* 0x000fe4000f8efcff */
[----:B------:R-:W-:-:S02]  /*3820*/  ULOP3.LUT UR44, UR4, 0x10000, URZ, 0xfc, !UPT ;  /* 0x00010000042c7892 */ /* 0x000fc4000f8efcff */
[----:B------:R-:W-:Y:S02]  /*3830*/  UIADD3 UR64, UPT, UPT, -UR64, URZ, URZ ;  /* 0x000000ff40407290 */ /* 0x000fe4000fffe1ff */
[----:B----4-:R-:W-:Y:S01]  /*3840*/  UISETP.GE.AND UP4, UPT, UR7, 0x1, UPT ;  /* 0x000000010700788c */ /* 0x010fe2000bf86270 */
[----:B------:R-:W-:Y:S01]  /*3850*/  UMOV UR50, 0x0 ;  /* 0x0000000000327882 */ /* 0x000fe20000000000 */
[----:B------:R-:W-:Y:S01]  /*3860*/  UMOV UR51, 0x4400910 ;  /* 0x0440091000337882 */ /* 0x000fe20000000000 */
[----:B------:R-:W-:Y:S01]  /*3870*/  UMOV UR48, 0x0 ;  /* 0x0000000000307882 */ /* 0x000fe20000000000 */
[----:B-1----:R-:W-:Y:S01]  /*3880*/  R2UR UR65, R0 ;  /* 0x00000000004172ca */ /* 0x002fe200000e0000 */
[----:B------:R-:W-:-:S14]  /*3890*/  UMOV UR49, 0x4400910 ;  /* 0x0440091000317882 */ /* 0x000fdc0000000000 */
.L_x_68:
[----:B------:R-:W-:Y:S02]  /*38a0*/  LEA R0, R10, UR41, 0x3 ;  /* 0x000000290a007c11 */ /* 0x000fe4000f8e18ff */
[----:B------:R-:W-:Y:S02]  /*38b0*/  SHF.L.U32 R5, R9, 0x1f, RZ ;  /* 0x0000001f09057819 */ /* 0x000fe400000006ff */
[----:B------:R-:W-:Y:S01]  /*38c0*/  PLOP3.LUT P0, PT, PT, PT, UP4, 0x80, 0x8 ;  /* 0x000000000008781c */ /* 0x000fe20003f0f048 */
[----:B------:R-:W-:Y:S01]  /*38d0*/  VIADD R3, R0, 0x80 ;  /* 0x0000008000037836 */ /* 0x000fe20000000000 */
[----:B-1----:R-:W1:Y:S02]  /*38e0*/  SYNCS.PHASECHK.TRANS64.TRYWAIT P1, [R0+URZ+0x70], R5 ;  /* 0x00007005000075a7 */ /* 0x002e6400080211ff */
[----:B-1-3--:R-:W-:Y:S09]  /*38f0*/  @!P1 BRA `(.L_x_62) ;  /* 0x0000008400b89947 */ /* 0x00aff20003800000 */
.L_x_187:
[----:B------:R-:W-:Y:S01]  /*3900*/  LEA R4, R10, UR41, 0x4 ;  /* 0x000000290a047c11 */ /* 0x000fe2000f8e20ff */
[----:B------:R-:W-:Y:S01]  /*3910*/  @UP4 ULEA UR4, UR39, UR41, 0x3 ;  /* 0x0000002927044291 */ /* 0x000fe2000f8e18ff */
[----:B------:R-:W-:Y:S01]  /*3920*/  PLOP3.LUT P2, PT, PT, PT, PT, 0x80, 0x8 ;  /* 0x000000000008781c */ /* 0x000fe20003f4f070 */
[----:B------:R-:W-:Y:S01]  /*3930*/  ULEA UR46, UR45, UR41, 0x3 ;  /* 0x000000292d2e7291 */ /* 0x000fe2000f8e18ff */
[----:B------:R-:W-:Y:S02]  /*3940*/  PRMT R3, RZ, 0x654, R3 ;  /* 0x00000654ff037816 */ /* 0x000fe40000000003 */
[----:B-1----:R-:W1:Y:S01]  /*3950*/  LDS.128 R4, [R4+0x100] ;  /* 0x0001000004047984 */ /* 0x002e620000000c00 */
[----:B------:R-:W-:Y:S02]  /*3960*/  @P0 SHF.L.U32 R2, R8, 0x1f, RZ ;  /* 0x0000001f08020819 */ /* 0x000fe400000006ff */
[----:B------:R-:W-:Y:S01]  /*3970*/  SHF.L.U32 R0, R11, 0x1f, RZ ;  /* 0x0000001f0b007819 */ /* 0x000fe200000006ff */
[----:B------:R-:W-:Y:S01]  /*3980*/  @!PT LDS RZ, [RZ] ;  /* 0x00000000fffff984 */ /* 0x000fe20000000800 */
[----:B------:R-:W-:Y:S01]  /*3990*/  @!PT LDS RZ, [RZ] ;  /* 0x00000000fffff984 */ /* 0x000fe20000000800 */
[----:B------:R-:W-:Y:S01]  /*39a0*/  @!PT LDS RZ, [RZ] ;  /* 0x00000000fffff984 */ /* 0x000fe20000000800 */
[----:B------:R-:W-:Y:S01]  /*39b0*/  @!PT LDS RZ, [RZ] ;  /* 0x00000000fffff984 */ /* 0x000fe20000000800 */
[----:B------:R2:W-:Y:S06]  /*39c0*/  MEMBAR.ALL.CTA ;  /* 0x0000000000007992 */ /* 0x0005ec0000008000 */
[----:B--2---:R-:W2:Y:S02]  /*39d0*/  FENCE.VIEW.ASYNC.S ;  /* 0x00000000000073c6 */ /* 0x004ea40000000000 */
[----:B--2---:R2:W-:Y:S01]  /*39e0*/  SYNCS.ARRIVE.TRANS64.RED.A1T0 RZ, [R3+URZ], RZ ;  /* 0x000000ff03ff79a7 */ /* 0x0045e200081004ff */
[----:B------:R2:W3:Y:S01]  /*39f0*/  @P0 SYNCS.PHASECHK.TRANS64.TRYWAIT P2, [UR4], R2 ;  /* 0x00000002ff0005a7 */ /* 0x0004e20008041104 */
[----:B------:R-:W-:Y:S01]  /*3a00*/  ULEA.HI UR4, UR45, UR45, URZ, 0x1 ;  /* 0x0000002d2d047291 */ /* 0x000fe2000f8f08ff */
[----:B-1----:R-:W-:-:S03]  /*3a10*/  LOP3.LUT P1, RZ, R6, 0x1, RZ, 0xc0, !PT ;  /* 0x0000000106ff7812 */ /* 0x002fc6000782c0ff */
[----:B------:R-:W-:Y:S02]  /*3a20*/  USHF.L.U32 UR5, UR4, 0x7, URZ ;  /* 0x0000000704057899 */ /* 0x000fe400080006ff */
[----:B------:R-:W-:Y:S02]  /*3a30*/  ULOP3.LUT UR36, UR4, 0xffe, URZ, 0xc0, !UPT ;  /* 0x00000ffe04247892 */ /* 0x000fe4000f8ec0ff */
[----:B------:R-:W-:Y:S02]  /*3a40*/  ULOP3.LUT UR4, UR5, 0xffffff00, URZ, 0xc0, !UPT ;  /* 0xffffff0005047892 */ /* 0x000fe4000f8ec0ff */
[----:B------:R-:W-:Y:S02]  /*3a50*/  UIADD3 UR36, UPT, UPT, -UR36, UR45, URZ ;  /* 0x0000002d24247290 */ /* 0x000fe4000fffe1ff */
[----:B------:R-:W-:Y:S01]  /*3a60*/  UIADD3 UR4, UPT, UPT, UR65, UR4, URZ ;  /* 0x0000000441047290 */ /* 0x000fe2000fffe0ff */
[----:B------:R-:W1:Y:S03]  /*3a70*/  SYNCS.PHASECHK.TRANS64.TRYWAIT P0, [UR46+0xb0], R0 ;  /* 0x0000b000ff0075a7 */ /* 0x000e66000800112e */
[----:B------:R-:W-:Y:S01]  /*3a80*/  ULEA UR36, UR36, UR4, 0x14 ;  /* 0x0000000424247291 */ /* 0x000fe2000f8ea0ff */
[----:B-123--:R-:W-:Y:S11]  /*3a90*/  @!P0 BRA `(.L_x_63) ;  /* 0x0000008400648947 */ /* 0x00eff60003800000 */
.L_x_189:
[----:B------:R-:W-:Y:S01]  /*3aa0*/  IADD3 R10, PT, PT, R10, 0x1, RZ ;  /* 0x000000010a0a7810 */ /* 0x000fe20007ffe0ff */
[----:B------:R-:W-:Y:S06]  /*3ab0*/  BRA.U !UP4, `(.L_x_64) ;  /* 0x000000050c107547 */ /* 0x000fec000b800000 */
[----:B------:R-:W-:Y:S01]  /*3ac0*/  UPLOP3.LUT UP2, UPT, UPT, UPT, UPT, 0x40, 0x4 ;  /* 0x000000000004789c */ /* 0x000fe20003f4e870 */
[----:B------:R-:W-:Y:S01]  /*3ad0*/  UMOV UR38, UR64 ;  /* 0x0000004000267c82 */ /* 0x000fe20008000000 */
[----:B------:R-:W-:Y:S01]  /*3ae0*/  UMOV UR37, UR47 ;  /* 0x0000002f00257c82 */ /* 0x000fe20008000000 */
[----:B------:R-:W-:-:S08]  /*3af0*/  UMOV UR5, UR39 ;  /* 0x0000002700057c82 */ /* 0x000fd00008000000 */
.L_x_67:
[----:B------:R-:W-:Y:S02]  /*3b00*/  UIADD3 UR38, UPT, UPT, UR38, 0x1, URZ ;  /* 0x0000000126267890 */ /* 0x000fe4000fffe0ff */
[----:B------:R-:W-:Y:S02]  /*3b10*/  ULEA UR7, UR5, UR41, 0x3 ;  /* 0x0000002905077291 */ /* 0x000fe4000f8e18ff */
[----:B------:R-:W-:Y:S01]  /*3b20*/  UISETP.NE.AND UP3, UPT, UR38, URZ, UPT ;  /* 0x000000ff2600728c */ /* 0x000fe2000bf65270 */
[----:B--23--:R-:W-:Y:S10]  /*3b30*/  @P2 BRA `(.L_x_65) ;  /* 0x00000000000c2947 */ /* 0x00cff40003800000 */
[----:B-1----:R-:W-:Y:S04]  /*3b40*/  SHF.L.U32 R3, R8, 0x1f, RZ ;  /* 0x0000001f08037819 */ /* 0x002fe800000006ff */
[----:B------:R-:W1:Y:S02]  /*3b50*/  SYNCS.PHASECHK.TRANS64.TRYWAIT P0, [UR7], R3 ;  /* 0x00000003ff0075a7 */ /* 0x000e640008001107 */
[----:B-1----:R-:W-:Y:S05]  /*3b60*/  @!P0 BRA `(.L_x_66) ;  /* 0x0000008400488947 */ /* 0x002fea0003800000 */
.L_x_65:
[----:B------:R-:W-:Y:S01]  /*3b70*/  UISETP.NE.AND UP0, UPT, UR37, 0x1, UPT ;  /* 0x000000012500788c */ /* 0x000fe2000bf05270 */
[----:B------:R-:W-:Y:S01]  /*3b80*/  PLOP3.LUT P2, PT, PT, PT, PT, 0x80, 0x8 ;  /* 0x000000000008781c */ /* 0x000fe20003f4f070 */
[----:B------:R-:W-:Y:S02]  /*3b90*/  UIADD3 UR4, UPT, UPT, UR5, 0x1, URZ ;  /* 0x0000000105047890 */ /* 0x000fe4000fffe0ff */
[----:B------:R-:W-:Y:S02]  /*3ba0*/  UIADD3 UR40, UPT, UPT, UR7, 0x10, URZ ;  /* 0x0000001007287890 */ /* 0x000fe4000fffe0ff */
[----:B------:R-:W-:Y:S01]  /*3bb0*/  UISETP.NE.AND UP1, UPT, UR4, 0x2, UPT ;  /* 0x000000020400788c */ /* 0x000fe2000bf25270 */
[----:B------:R-:W-:Y:S01]  /*3bc0*/  PLOP3.LUT P0, PT, PT, PT, UP0, 0x80, 0x8 ;  /* 0x000000000008781c */ /* 0x000fe20003f0f008 */
[----:B------:R-:W-:Y:S02]  /*3bd0*/  UIADD3 UR37, UPT, UPT, UR37, -0x1, URZ ;  /* 0xffffffff25257890 */ /* 0x000fe4000fffe0ff */
[----:B------:R-:W-:Y:S02]  /*3be0*/  USEL UR6, URZ, 0x1, UP1 ;  /* 0x00000001ff067887 */ /* 0x000fe40008800000 */
[----:B------:R-:W-:Y:S01]  /*3bf0*/  USEL UR39, UR4, URZ, UP1 ;  /* 0x000000ff04277287 */ /* 0x000fe20008800000 */
[----:B------:R-:W-:Y:S01]  /*3c00*/  UMOV UR7, 0x40004040 ;  /* 0x4000404000077882 */ /* 0x000fe20000000000 */
[----:B------:R-:W-:Y:S02]  /*3c10*/  UMOV UR35, 0x40004040 ;  /* 0x4000404000237882 */ /* 0x000fe40000000000 */
[----:B------:R-:W-:Y:S01]  /*3c20*/  @UP0 ULEA UR4, UR39, UR41, 0x3 ;  /* 0x0000002927040291 */ /* 0x000fe2000f8e18ff */
[----:B------:R-:W-:Y:S01]  /*3c30*/  LOP3.LUT R8, R8, UR6, RZ, 0x3c, !PT ;  /* 0x0000000608087c12 */ /* 0x000fe2000f8e3cff */
[----:B------:R-:W-:Y:S01]  /*3c40*/  ULEA UR6, UR5, UR44, 0xc ;  /* 0x0000002c05067291 */ /* 0x000fe2000f8e60ff */
[----:B------:R-:W-:Y:S02]  /*3c50*/  UMOV UR33, 0x40004040 ;  /* 0x4000404000217882 */ /* 0x000fe40000000000 */
[----:B-1----:R-:W-:Y:S01]  /*3c60*/  @P0 SHF.L.U32 R0, R8, 0x1f, RZ ;  /* 0x0000001f08000819 */ /* 0x002fe200000006ff */
[----:B------:R-:W-:Y:S02]  /*3c70*/  UIADD3 UR34, UPT, UPT, UR6, 0x2, URZ ;  /* 0x0000000206227890 */ /* 0x000fe4000fffe0ff */
[----:B------:R-:W-:Y:S01]  /*3c80*/  UIADD3 UR30, UPT, UPT, UR6, 0x4, URZ ;  /* 0x00000004061e7890 */ /* 0x000fe2000fffe0ff */
[----:B------:R2:W3:Y:S01]  /*3c90*/  @P0 SYNCS.PHASECHK.TRANS64.TRYWAIT P2, [UR4], R0 ;  /* 0x00000000ff0005a7 */ /* 0x0004e20008041104 */
[----:B------:R-:W-:Y:S02]  /*3ca0*/  ULEA UR4, UR5, UR43, 0xa ;  /* 0x0000002b05047291 */ /* 0x000fe4000f8e50ff */
[----:B------:R-:W-:Y:S02]  /*3cb0*/  UIADD3 UR26, UPT, UPT, UR6, 0x6, URZ ;  /* 0x00000006061a7890 */ /* 0x000fe4000fffe0ff */
        /* <DEDUP_REMOVED lines=10> */
[----:B------:R-:W-:Y:S01]  /*3d60*/  UIADD3 UR8, UPT, UPT, UR4, 0x206, URZ ;  /* 0x0000020604087890 */ /* 0x000fe2000fffe0ff */
[----:B------:R-:W-:Y:S01]  /*3d70*/  UMOV UR5, 0x40004040 ;  /* 0x4000404000057882 */ /* 0x000fe20000000000 */
[----:B------:R-:W-:Y:S01]  /*3d80*/  UMOV UR31, 0x40004040 ;  /* 0x40004040001f7882 */ /* 0x000fe20000000000 */
[----:B------:R1:W-:Y:S01]  /*3d90*/  UTCHMMA gdesc[UR4], gdesc[UR6], tmem[UR36], tmem[UR62], idesc[UR63], UP2 ;  /* 0x00ff3e06040075ea */ /* 0x0003e20009000024 */
[----:B------:R-:W-:Y:S01]  /*3da0*/  UPLOP3.LUT UP2, UPT, UPT, UPT, UPT, 0x80, 0x8 ;  /* 0x000000000008789c */ /* 0x000fe20003f4f070 */
[----:B------:R2:W-:Y:S01]  /*3db0*/  UTCHMMA gdesc[UR32], gdesc[UR34], tmem[UR36], tmem[UR60], idesc[UR61], UPT ;  /* 0x00ff3c22200075ea */ /* 0x0005e2000b800024 */
[----:B------:R-:W-:Y:S01]  /*3dc0*/  UMOV UR29, 0x40004040 ;  /* 0x40004040001d7882 */ /* 0x000fe20000000000 */
[----:B------:R-:W-:Y:S01]  /*3dd0*/  UMOV UR27, 0x40004040 ;  /* 0x40004040001b7882 */ /* 0x000fe20000000000 */
        /* <DEDUP_REMOVED lines=12> */
[----:B------:R-:W-:Y:S01]  /*3ea0*/  UMOV UR9, 0x40004040 ;  /* 0x4000404000097882 */ /* 0x000fe20000000000 */
[----:B------:R2:W-:Y:S01]  /*3eb0*/  UTCHMMA gdesc[UR12], gdesc[UR14], tmem[UR36], tmem[UR50], idesc[UR51], UPT ;  /* 0x00ff320e0c0075ea */ /* 0x0005e2000b800024 */
[----:B------:R2:W-:Y:S01]  /*3ec0*/  UTCHMMA gdesc[UR8], gdesc[UR10], tmem[UR36], tmem[UR48], idesc[UR49], UPT ;  /* 0x00ff300a080075ea */ /* 0x0005e2000b800024 */
[----:B------:R2:W-:Y:S01]  /*3ed0*/  UTCBAR.MULTICAST [UR40], URZ, UR42 ;  /* 0x000000ff280073e9 */ /* 0x0005e2000800082a */
[----:B-1----:R-:W-:Y:S01]  /*3ee0*/  UMOV UR5, UR39 ;  /* 0x0000002700057c82 */ /* 0x002fe20008000000 */
[----:B------:R-:W-:Y:S05]  /*3ef0*/  BRA.U UP3, `(.L_x_67) ;  /* 0xfffffffd03007547 */ /* 0x000fea000b83ffff */
.L_x_64:
[----:B------:R-:W-:Y:S01]  /*3f00*/  UIADD3 UR4, UPT, UPT, UR45, 0x1, URZ ;  /* 0x000000012d047890 */ /* 0x000fe2000fffe0ff */
[C---:B------:R-:W-:Y:S01]  /*3f10*/  ISETP.NE.AND P0, PT, R10.reuse, 0x2, PT ;  /* 0x000000020a00780c */ /* 0x040fe20003f05270 */
[----:B------:R-:W-:Y:S02]  /*3f20*/  UIADD3 UR5, UPT, UPT, UR46, 0x90, URZ ;  /* 0x000000902e057890 */ /* 0x000fe4000fffe0ff */
[----:B------:R-:W-:Y:S01]  /*3f30*/  UISETP.NE.AND UP0, UPT, UR4, 0x4, UPT ;  /* 0x000000040400788c */ /* 0x000fe2000bf05270 */
[----:B-12---:R-:W-:Y:S02]  /*3f40*/  SEL R0, RZ, 0x1, P0 ;  /* 0x00000001ff007807 */ /* 0x006fe40000000000 */
[----:B------:R-:W-:Y:S01]  /*3f50*/  SEL R10, R10, RZ, P0 ;  /* 0x000000ff0a0a7207 */ /* 0x000fe20000000000 */
[----:B------:R-:W-:Y:S01]  /*3f60*/  USEL UR6, URZ, 0x1, UP0 ;  /* 0x00000001ff067887 */ /* 0x000fe20008000000 */
[----:B------:R-:W-:Y:S01]  /*3f70*/  LOP3.LUT R9, R9, R0, RZ, 0x3c, !PT ;  /* 0x0000000009097212 */ /* 0x000fe200078e3cff */
[----:B------:R-:W-:Y:S01]  /*3f80*/  USEL UR45, UR4, URZ, UP0 ;  /* 0x000000ff042d7287 */ /* 0x000fe20008000000 */
[----:B------:R1:W-:Y:S03]  /*3f90*/  UTCBAR [UR5], URZ ;  /* 0x000000ff050073e9 */ /* 0x0003e600080000ff */
[----:B------:R-:W-:Y:S01]  /*3fa0*/  LOP3.LUT R11, R11, UR6, RZ, 0x3c, !PT ;  /* 0x000000060b0b7c12 */ /* 0x000fe2000f8e3cff */
[----:B------:R-:W-:Y:S07]  /*3fb0*/  @P1 BRA `(.L_x_68) ;  /* 0xfffffff800381947 */ /* 0x000fee000383ffff */
[----:B------:R-:W2:Y:S01]  /*3fc0*/  S2UR UR8, SR_CgaCtaId ;  /* 0x00000000000879c3 */ /* 0x000ea20000008800 */
[----:B------:R-:W-:Y:S01]  /*3fd0*/  ELECT P0, URZ, PT ;  /* 0x0000000000ff782f */ /* 0x000fe20003800000 */
[----:B------:R-:W-:Y:S01]  /*3fe0*/  IMAD.MOV.U32 R0, RZ, RZ, 0x1 ;  /* 0x00000001ff007424 */ /* 0x000fe200078e00ff */
[----:B------:R-:W-:Y:S01]  /*3ff0*/  UIADD3 UR41, UPT, UPT, UR41, 0xb0, URZ ;  /* 0x000000b029297890 */ /* 0x000fe2000fffe0ff */
[----:B------:R-:W-:Y:S01]  /*4000*/  SHF.L.U32 R3, R11, 0x1f, RZ ;  /* 0x0000001f0b037819 */ /* 0x000fe200000006ff */
[----:B------:R-:W-:-:S03]  /*4010*/  UMOV UR4, 0x40 ;  /* 0x0000004000047882 */ /* 0x000fc60000000000 */
[----:B------:R-:W-:Y:S01]  /*4020*/  UVIRTCOUNT.DEALLOC.SMPOOL 0x80 ;  /* 0x000000800000784c */ /* 0x000fe20000000000 */
[----:B--2---:R-:W-:Y:S02]  /*4030*/  ULEA UR8, UR8, UR4, 0x18 ;  /* 0x0000000408087291 */ /* 0x004fe4000f8ec0ff */
[----:B------:R-:W-:-:S07]  /*4040*/  ULEA UR4, UR45, UR41, 0x3 ;  /* 0x000000292d047291 */ /* 0x000fce000f8e18ff */
[----:B------:R2:W-:Y:S02]  /*4050*/  @P0 STS.U8 [UR8+0x1c], R0 ;  /* 0x00001c00ff000988 */ /* 0x0005e40008000008 */
[----:B------:R-:W4:Y:S02]  /*4060*/  SYNCS.PHASECHK.TRANS64.TRYWAIT P0, [UR4], R3 ;  /* 0x00000003ff0075a7 */ /* 0x000f240008001104 */
[----:B--2-4-:R-:W-:Y:S05]  /*4070*/  @!P0 BRA `(.L_x_69) ;  /* 0x00000080001c8947 */ /* 0x014fea0003800000 */
.L_x_192:
[----:B------:R-:W-:-:S04]  /*4080*/  UIADD3 UR4, UPT, UPT, UR45, 0x1, URZ ;  /* 0x000000012d047890 */ /* 0x000fc8000fffe0ff */
[----:B------:R-:W-:-:S04]  /*4090*/  UISETP.NE.AND UP0, UPT, UR4, 0x4, UPT ;  /* 0x000000040400788c */ /* 0x000fc8000bf05270 */
[----:B------:R-:W-:Y:S02]  /*40a0*/  USEL UR6, URZ, 0x1, UP0 ;  /* 0x00000001ff067887 */ /* 0x000fe40008000000 */
[----:B------:R-:W-:-:S04]  /*40b0*/  USEL UR4, UR4, URZ, UP0 ;  /* 0x000000ff04047287 */ /* 0x000fc80008000000 */
[----:B-1----:R-:W-:Y:S01]  /*40c0*/  ULEA UR5, UR4, UR41, 0x3 ;  /* 0x0000002904057291 */ /* 0x002fe2000f8e18ff */
[----:B------:R-:W-:-:S04]  /*40d0*/  LOP3.LUT R2, R11, UR6, RZ, 0x3c, !PT ;  /* 0x000000060b027c12 */ /* 0x000fc8000f8e3cff */
[----:B--2---:R-:W-:-:S04]  /*40e0*/  SHF.L.U32 R3, R2, 0x1f, RZ ;  /* 0x0000001f02037819 */ /* 0x004fc800000006ff */
[----:B------:R-:W1:Y:S02]  /*40f0*/  SYNCS.PHASECHK.TRANS64.TRYWAIT P0, [UR5], R3 ;  /* 0x00000003ff0075a7 */ /* 0x000e640008001105 */
[----:B-1----:R-:W-:Y:S05]  /*4100*/  @!P0 BRA `(.L_x_70) ;  /* 0x0000008000108947 */ /* 0x002fea0003800000 */
.L_x_194:
[----:B------:R-:W-:-:S04]  /*4110*/  UIADD3 UR4, UPT, UPT, UR4, 0x1, URZ ;  /* 0x0000000104047890 */ /* 0x000fc8000fffe0ff */
[----:B------:R-:W-:-:S04]  /*4120*/  UISETP.NE.AND UP0, UPT, UR4, 0x4, UPT ;  /* 0x000000040400788c */ /* 0x000fc8000bf05270 */
[----:B------:R-:W-:Y:S02]  /*4130*/  USEL UR6, URZ, 0x1, UP0 ;  /* 0x00000001ff067887 */ /* 0x000fe40008000000 */
[----:B------:R-:W-:-:S04]  /*4140*/  USEL UR4, UR4, URZ, UP0 ;  /* 0x000000ff04047287 */ /* 0x000fc80008000000 */
[----:B------:R-:W-:Y:S01]  /*4150*/  ULEA UR5, UR4, UR41, 0x3 ;  /* 0x0000002904057291 */ /* 0x000fe2000f8e18ff */
[----:B------:R-:W-:-:S04]  /*4160*/  LOP3.LUT R2, R2, UR6, RZ, 0x3c, !PT ;  /* 0x0000000602027c12 */ /* 0x000fc8000f8e3cff */
[----:B-1----:R-:W-:-:S04]  /*4170*/  SHF.L.U32 R3, R2, 0x1f, RZ ;  /* 0x0000001f02037819 */ /* 0x002fc800000006ff */
[----:B------:R-:W1:Y:S02]  /*4180*/  SYNCS.PHASECHK.TRANS64.TRYWAIT P0, [UR5], R3 ;  /* 0x00000003ff0075a7 */ /* 0x000e640008001105 */
[----:B-1----:R-:W-:Y:S05]  /*4190*/  @!P0 BRA `(.L_x_71) ;  /* 0x0000008000048947 */ /* 0x002fea0003800000 */
.L_x_196:
[----:B------:R-:W-:-:S04]  /*41a0*/  UIADD3 UR4, UPT, UPT, UR4, 0x1, URZ ;  /* 0x0000000104047890 */ /* 0x000fc8000fffe0ff */
[----:B------:R-:W-:-:S04]  /*41b0*/  UISETP.NE.AND UP0, UPT, UR4, 0x4, UPT ;  /* 0x000000040400788c */ /* 0x000fc8000bf05270 */
[----:B------:R-:W-:Y:S02]  /*41c0*/  USEL UR5, URZ, 0x1, UP0 ;  /* 0x00000001ff057887 */ /* 0x000fe40008000000 */
[----:B------:R-:W-:-:S04]  /*41d0*/  USEL UR4, UR4, URZ, UP0 ;  /* 0x000000ff04047287 */ /* 0x000fc80008000000 */
[----:B------:R-:W-:Y:S01]  /*41e0*/  ULEA UR4, UR4, UR41, 0x3 ;  /* 0x0000002904047291 */ /* 0x000fe2000f8e18ff */
[----:B-1----:R-:W-:-:S04]  /*41f0*/  LOP3.LUT R3, R2, UR5, RZ, 0x3c, !PT ;  /* 0x0000000502037c12 */ /* 0x002fc8000f8e3cff */
[----:B------:R-:W-:-:S04]  /*4200*/  SHF.L.U32 R3, R3, 0x1f, RZ ;  /* 0x0000001f03037819 */ /* 0x000fc800000006ff */
[----:B------:R-:W1:Y:S02]  /*4210*/  SYNCS.PHASECHK.TRANS64.TRYWAIT P0, [UR4], R3 ;  /* 0x00000003ff0075a7 */ /* 0x000e640008001104 */
[----:B-1----:R-:W-:Y:S05]  /*4220*/  @!P0 BRA `(.L_x_72) ;  /* 0x0000007c00f88947 */ /* 0x002fea0003800000 */
.L_x_198:
[----:B------:R-:W-:Y:S01]  /*4230*/  NOP ;  /* 0x0000000000007918 */ /* 0x000fe20000000000 */
[----:B-1----:R-:W1:Y:S01]  /*4240*/  LDS R0, [UR8+0x14] ;  /* 0x00001408ff007984 */ /* 0x002e620008000800 */
[----:B------:R-:W-:Y:S01]  /*4250*/  ULOP3.LUT UR4, UR65, 0xffff, URZ, 0xc0, !UPT ;  /* 0x0000ffff41047892 */ /* 0x000fe2000f8ec0ff */
[----:B------:R-:W-:Y:S01]  /*4260*/  UMOV UR5, 0xffff ;  /* 0x0000ffff00057882 */ /* 0x000fe20000000000 */
[----:B------:R-:W-:Y:S02]  /*4270*/  UMOV UR6, 0x1 ;  /* 0x0000000100067882 */ /* 0x000fe40000000000 */
[----:B------:R-:W-:-:S04]  /*4280*/  USHF.R.U32.HI UR4, URZ, 0x5, UR4 ;  /* 0x00000005ff047899 */ /* 0x000fc80008011604 */
[----:B------:R-:W-:Y:S02]  /*4290*/  USHF.L.U32 UR5, UR5, UR4, URZ ;  /* 0x0000000405057299 */ /* 0x000fe400080006ff */
[----:B------:R-:W-:-:S04]  /*42a0*/  USHF.L.U32 UR4, UR6, UR4, URZ ;  /* 0x0000000406047299 */ /* 0x000fc800080006ff */
[----:B-1----:R-:W-:-:S04]  /*42b0*/  LOP3.LUT R0, R0, UR5, RZ, 0xc0, !PT ;  /* 0x0000000500007c12 */ /* 0x002fc8000f8ec0ff */
[----:B------:R-:W-:-:S13]  /*42c0*/  ISETP.NE.AND P0, PT, R0, UR5, PT ;  /* 0x0000000500007c0c */ /* 0x000fda000bf05270 */
[----:B------:R-:W-:Y:S05]  /*42d0*/  @P0 BRA `(.L_x_73) ;  /* 0x0000000000580947 */ /* 0x000fea0003800000 */
[----:B------:R-:W1:Y:S02]  /*42e0*/  LDS R0, [UR8+0x18] ;  /* 0x00001808ff007984 */ /* 0x000e640008000800 */
[----:B-1----:R-:W-:-:S04]  /*42f0*/  LOP3.LUT R0, R0, UR4, RZ, 0xc0, !PT ;  /* 0x0000000400007c12 */ /* 0x002fc8000f8ec0ff */
[----:B------:R-:W-:-:S13]  /*4300*/  ISETP.NE.AND P0, PT, R0, UR4, PT ;  /* 0x0000000400007c0c */ /* 0x000fda000bf05270 */
[----:B------:R-:W-:Y:S05]  /*4310*/  @P0 BRA `(.L_x_74) ;  /* 0x00000000003c0947 */ /* 0x000fea0003800000 */
[----:B------:R-:W1:Y:S01]  /*4320*/  S2R R2, SR_LANEID ;  /* 0x0000000000027919 */ /* 0x000e620000000000 */
[----:B------:R-:W-:Y:S01]  /*4330*/  ULOP3.LUT UR5, URZ, UR5, URZ, 0x33, !UPT ;  /* 0x00000005ff057292 */ /* 0x000fe2000f8e33ff */
[----:B------:R-:W-:Y:S01]  /*4340*/  LOP3.LUT R4, RZ, UR4, RZ, 0x33, !PT ;  /* 0x00000004ff047c12 */ /* 0x000fe2000f8e33ff */
[----:B------:R-:W-:Y:S02]  /*4350*/  VOTEU.ANY UR4, UPT, PT ;  /* 0x0000000000047886 */ /* 0x000fe400038e0100 */
[----:B------:R-:W-:Y:S01]  /*4360*/  UFLO.U32 UR4, UR4 ;  /* 0x00000004000472bd */ /* 0x000fe200080e0000 */
[----:B------:R-:W2:Y:S01]  /*4370*/  REDUX UR6, R4 ;  /* 0x00000000040673c4 */ /* 0x000ea20000000000 */
[----:B------:R-:W-:-:S06]  /*4380*/  IMAD.U32 R0, RZ, RZ, UR5 ;  /* 0x00000005ff007e24 */ /* 0x000fcc000f8e00ff */
[----:B------:R4:W-:Y:S01]  /*4390*/  UTCATOMSWS.AND URZ, UR5 ;  /* 0x0000000500ff79e3 */ /* 0x0009e20008000000 */
[----:B------:R-:W3:Y:S01]  /*43a0*/  REDUX UR7, R0 ;  /* 0x00000000000773c4 */ /* 0x000ee20000000000 */
[----:B-1----:R-:W-:Y:S01]  /*43b0*/  ISETP.EQ.U32.AND P0, PT, R2, UR4, PT ;  /* 0x0000000402007c0c */ /* 0x002fe2000bf02070 */
[----:B--2---:R-:W-:Y:S01]  /*43c0*/  IMAD.U32 R2, RZ, RZ, UR6 ;  /* 0x00000006ff027e24 */ /* 0x004fe2000f8e00ff */
[----:B---3--:R-:W-:-:S11]  /*43d0*/  MOV R3, UR7 ;  /* 0x0000000700037c02 */ /* 0x008fd60008000f00 */
[----:B------:R4:W-:Y:S04]  /*43e0*/  @P0 ATOMS.AND RZ, [UR8+0x14], R3 ;  /* 0x00001403ffff098c */ /* 0x0009e8000a800008 */
[----:B------:R4:W-:Y:S01]  /*43f0*/  @P0 ATOMS.AND RZ, [UR8+0x18], R2 ;  /* 0x00001802ffff098c */ /* 0x0009e2000a800008 */
[----:B------:R-:W-:Y:S05]  /*4400*/  BRA `(.L_x_75) ;  /* 0x0000000000147947 */ /* 0x000fea0003800000 */
.L_x_74:
[----:B------:R-:W-:Y:S02]  /*4410*/  MOV R2, 0x4430 ;  /* 0x0000443000027802 */ /* 0x000fe40000000f00 */
[----:B---3-5:R-:W-:Y:S05]  /*4420*/  CALL.REL.NOINC `($__internal_0_$__cuda_sm10x_tcgen05_guardrail_trap_col_being_dealloced_not_returned_by_alloc) ;  /* 0x0000008400907944 */ /* 0x028fea0003c00000 */
[----:B------:R-:W-:Y:S05]  /*4430*/  BRA `(.L_x_75) ;  /* 0x0000000000087947 */ /* 0x000fea0003800000 */
.L_x_73:
[----:B------:R-:W-:Y:S02]  /*4440*/  MOV R2, 0x4460 ;  /* 0x0000446000027802 */ /* 0x000fe40000000f00 */
[----:B---3-5:R-:W-:Y:S05]  /*4450*/  CALL.REL.NOINC `($__internal_2_$__cuda_sm10x_tcgen05_guardrail_trap_unallocated_columns_being_dealloced) ;  /* 0x00000084009c7944 */ /* 0x028fea0003c00000 */
.L_x_75:
[----:B------:R-:W-:Y:S01]  /*4460*/  NOP ;  /* 0x0000000000007918 */ /* 0x000fe20000000000 */
[----:B----4-:R-:W-:Y:S05]  /*4470*/  EXIT ;  /* 0x000000000000794d */ /* 0x010fea0003800000 */
.L_x_57:
[----:B------:R-:W-:-:S09]  /*4480*/  UISETP.NE.OR UP0, UPT, UR17, 0x3, !UP3 ;  /* 0x000000031100788c */ /* 0x000fd2000df05670 */
[----:B------:R-:W-:Y:S05]  /*4490*/  BRA.U UP0, `(.L_x_76) ;  /* 0x0000001500d47547 */ /* 0x000fea000b800000 */
[----:B------:R-:W1:Y:S01]  /*44a0*/  LDCU UR37, c[0x0][0x370] ;  /* 0x00006e00ff2577ac */ /* 0x000e620008000800 */
[----:B------:R-:W2:Y:S01]  /*44b0*/  LDC.64 R16, c[0x0][0x348] ;  /* 0x0000d200ff107b82 */ /* 0x000ea20000000a00 */
[----:B------:R-:W-:Y:S01]  /*44c0*/  HFMA2 R14, -RZ, RZ, 0, 0 ;  /* 0x00000000ff0e7431 */ /* 0x000fe200000001ff */
[----:B------:R-:W-:Y:S01]  /*44d0*/  MOV R13, RZ ;  /* 0x000000ff000d7202 */ /* 0x000fe20000000f00 */
[----:B------:R-:W1:Y:S01]  /*44e0*/  LDCU.128 UR48, c[0x0][0xb10] ;  /* 0x00016200ff3077ac */ /* 0x000e620008000c00 */
[----:B------:R-:W-:Y:S01]  /*44f0*/  HFMA2 R7, -RZ, RZ, 0, 0.0078125 ;  /* 0x00002000ff077431 */ /* 0x000fe200000001ff */
[----:B------:R-:W3:Y:S03]  /*4500*/  LDCU UR31, c[0x0][0x374] ;  /* 0x00006e80ff1f77ac */ /* 0x000ee60008000800 */
[----:B------:R-:W4:Y:S01]  /*4510*/  LDC.64 R2, c[0x0][0x888] ;  /* 0x00022200ff027b82 */ /* 0x000f220000000a00 */
[----:B------:R-:W3:Y:S01]  /*4520*/  LDCU UR15, c[0x0][0xb0c] ;  /* 0x00016180ff0f77ac */ /* 0x000ee20008000800 */
[----:B------:R-:W2:Y:S06]  /*4530*/  LDCU UR46, c[0x0][0xb20] ;  /* 0x00016400ff2e77ac */ /* 0x000eac0008000800 */
[----:B------:R-:W4:Y:S01]  /*4540*/  LDC.64 R4, c[0x0][0x890] ;  /* 0x00022400ff047b82 */ /* 0x000f220000000a00 */
[----:B------:R-:W2:Y:S01]  /*4550*/  LDCU UR4, c[0x0][0xb30] ;  /* 0x00016600ff0477ac */ /* 0x000ea20008000800 */
[----:B-1----:R-:W-:-:S02]  /*4560*/  UIMAD.WIDE.U32 UR6, UR37, UR48, URZ ;  /* 0x00000030250672a5 */ /* 0x002fc4000f8e00ff */
[----:B---3--:R-:W-:Y:S01]  /*4570*/  UIMAD.WIDE.U32 UR8, UR31, UR51, URZ ;  /* 0x000000331f0872a5 */ /* 0x008fe2000f8e00ff */
[----:B------:R-:W-:Y:S01]  /*4580*/  UMOV UR21, 0x400 ;  /* 0x0000040000157882 */ /* 0x000fe20000000000 */
[----:B------:R-:W-:Y:S02]  /*4590*/  UPLOP3.LUT UP1, UPT, UPT, UPT, UPT, 0x40, 0x4 ;  /* 0x000000000004789c */ /* 0x000fe40003f2e870 */
[----:B------:R-:W-:Y:S01]  /*45a0*/  ULEA UR21, UR52, UR21, 0x18 ;  /* 0x0000001534157291 */ /* 0x000fe2000f8ec0ff */
[----:B------:R-:W-:Y:S02]  /*45b0*/  UMOV UR6, UR7 ;  /* 0x0000000700067c82 */ /* 0x000fe40008000000 */
[----:B------:R-:W-:Y:S01]  /*45c0*/  UMOV UR38, UR9 ;  /* 0x0000000900267c82 */ /* 0x000fe20008000000 */
[----:B------:R-:W-:Y:S02]  /*45d0*/  UISETP.GE.AND UP0, UPT, UR45, 0x1, UPT ;  /* 0x000000012d00788c */ /* 0x000fe4000bf06270 */
[----:B------:R-:W-:Y:S01]  /*45e0*/  UISETP.NE.AND UP4, UPT, UR45, 0x1, UPT ;  /* 0x000000012d00788c */ /* 0x000fe2000bf85270 */
[----:B------:R-:W1:Y:S01]  /*45f0*/  LDCU.64 UR22, c[0x0][0xb28] ;  /* 0x00016500ff1677ac */ /* 0x000e620008000a00 */
[----:B------:R-:W-:-:S02]  /*4600*/  UISETP.NE.AND UP6, UPT, UR15, 0x1, UPT ;  /* 0x000000010f00788c */ /* 0x000fc4000bfc5270 */
[----:B------:R-:W-:Y:S02]  /*4610*/  UISETP.NE.AND UP5, UPT, UR50, 0x1, UPT ;  /* 0x000000013200788c */ /* 0x000fe4000bfa5270 */
[----:B------:R-:W-:Y:S02]  /*4620*/  UIADD3 UR41, UPT, UPT, UR21, 0x20, URZ ;  /* 0x0000002015297890 */ /* 0x000fe4000fffe0ff */
[----:B------:R-:W-:Y:S02]  /*4630*/  UIADD3 UR33, UPT, UPT, UR21, 0x28, URZ ;  /* 0x0000002815217890 */ /* 0x000fe4000fffe0ff */
[----:B------:R-:W-:Y:S02]  /*4640*/  UIADD3 UR25, UPT, UPT, UR21, 0x30, URZ ;  /* 0x0000003015197890 */ /* 0x000fe4000fffe0ff */
[----:B------:R-:W-:Y:S02]  /*4650*/  UIADD3 UR17, UPT, UPT, UR21, 0x38, URZ ;  /* 0x0000003815117890 */ /* 0x000fe4000fffe0ff */
[----:B------:R-:W-:-:S02]  /*4660*/  USHF.R.U32.HI UR39, URZ, UR49, UR6 ;  /* 0x00000031ff277299 */ /* 0x000fc40008011606 */
[----:B--2---:R-:W-:Y:S02]  /*4670*/  USHF.R.U32.HI UR38, URZ, UR46, UR38 ;  /* 0x0000002eff267299 */ /* 0x004fe40008011626 */
[----:B------:R-:W-:-:S11]  /*4680*/  UISETP.NE.AND UP3, UPT, UR4, 0x1, UPT ;  /* 0x000000010400788c */ /* 0x000fd6000bf65270 */
.L_x_91:
[C---:B------:R-:W-:Y:S02]  /*4690*/  LEA R12, R14.reuse, UR21, 0x3 ;  /* 0x000000150e0c7c11 */ /* 0x040fe4000f8e18ff */
[----:B------:R-:W-:Y:S02]  /*46a0*/  SHF.L.U32 R9, R13, 0x1f, RZ ;  /* 0x0000001f0d097819 */ /* 0x000fe400000006ff */
[----:B------:R-:W-:Y:S02]  /*46b0*/  LEA R10, R14, UR21, 0x4 ;  /* 0x000000150e0a7c11 */ /* 0x000fe4000f8e20ff */
[----:B--2---:R-:W2:Y:S02]  /*46c0*/  SYNCS.PHASECHK.TRANS64.TRYWAIT P0, [R12+URZ+0x70], R9 ;  /* 0x000070090c0075a7 */ /* 0x004ea400080011ff */
[----:B--2---:R-:W-:Y:S05]  /*46d0*/  @!P0 BRA `(.L_x_77) ;  /* 0x0000007800e48947 */ /* 0x004fea0003800000 */
.L_x_199:
[----:B--2---:R-:W2:Y:S01]  /*46e0*/  LDS.128 R8, [R10+0x100] ;  /* 0x000100000a087984 */ /* 0x004ea20000000c00 */
[----:B------:R-:W-:Y:S01]  /*46f0*/  UISETP.GE.AND UP0, UPT, UR45, 0x1, UPT ;  /* 0x000000012d00788c */ /* 0x000fe2000bf06270 */
[----:B------:R-:W-:Y:S01]  /*4700*/  @!PT LDS RZ, [RZ] ;  /* 0x00000000fffff984 */ /* 0x000fe20000000800 */
[----:B------:R-:W-:Y:S01]  /*4710*/  @!PT LDS RZ, [RZ] ;  /* 0x00000000fffff984 */ /* 0x000fe20000000800 */
[----:B------:R-:W-:Y:S01]  /*4720*/  @!PT LDS RZ, [RZ] ;  /* 0x00000000fffff984 */ /* 0x000fe20000000800 */
[----:B------:R-:W-:Y:S01]  /*4730*/  @!PT LDS RZ, [RZ] ;  /* 0x00000000fffff984 */ /* 0x000fe20000000800 */
[----:B------:R3:W-:Y:S06]  /*4740*/  MEMBAR.ALL.CTA ;  /* 0x0000000000007992 */ /* 0x0007ec0000008000 */
[----:B---3--:R-:W3:Y:S01]  /*4750*/  FENCE.VIEW.ASYNC.S ;  /* 0x00000000000073c6 */ /* 0x008ee20000000000 */
[----:B--2---:R-:W-:Y:S11]  /*4760*/  LOP3.LUT P0, RZ, R10, 0x1, RZ, 0xc0, !PT ;  /* 0x000000010aff7812 */ /* 0x004ff6000780c0ff */
[----:B------:R-:W-:Y:S02]  /*4770*/  @!UPT UIADD3 URZ, UPT, UPT, URZ, URZ, URZ ;  /* 0x000000fffffff290 */ /* 0x000fe4000fffe0ff */
[----:B---3--:R-:W-:Y:S01]  /*4780*/  VOTEU.ANY UP2, P0 ;  /* 0x0000000000ff7886 */ /* 0x008fe20000040100 */
[----:B------:R-:W-:Y:S11]  /*4790*/  PLOP3.LUT P0, PT, PT, PT, UP2, 0x80, 0x8 ;  /* 0x000000000008781c */ /* 0x000ff60003f0f028 */
[----:B------:R-:W-:Y:S02]  /*47a0*/  @!UPT UIADD3 URZ, UPT, UPT, URZ, URZ, URZ ;  /* 0x000000fffffff290 */ /* 0x000fe4000fffe0ff */
[----:B------:R-:W-:Y:S02]  /*47b0*/  @P0 SHF.R.U32.HI R0, RZ, 0x10, R9 ;  /* 0x00000010ff000819 */ /* 0x000fe40000011609 */
[----:B------:R-:W-:Y:S02]  /*47c0*/  @P0 MOV R6, R8 ;  /* 0x0000000800060202 */ /* 0x000fe40000000f00 */
[----:B------:R-:W-:Y:S01]  /*47d0*/  @P0 R2UR UR4, R0 ;  /* 0x00000000000402ca */ /* 0x000fe200000e0000 */
[----:B------:R-:W-:Y:S01]  /*47e0*/  VIADD R0, R12, 0x80 ;  /* 0x000000800c007836 */ /* 0x000fe20000000000 */
[----:B------:R-:W-:Y:S02]  /*47f0*/  @P0 LOP3.LUT R8, R9, 0xffff, RZ, 0xc0, !PT ;  /* 0x0000ffff09080812 */ /* 0x000fe400078ec0ff */
[----:B------:R-:W-:Y:S02]  /*4800*/  @P0 R2UR UR6, R6 ;  /* 0x00000000060602ca */ /* 0x000fe400000e0000 */
[----:B------:R-:W-:Y:S02]  /*4810*/  PRMT R0, RZ, 0x654, R0 ;  /* 0x00000654ff007816 */ /* 0x000fe40000000000 */
[----:B------:R-:W-:Y:S02]  /*4820*/  @P0 R2UR UR5, R8 ;  /* 0x00000000080502ca */ /* 0x000fe400000e0000 */
[----:B------:R2:W-:Y:S03]  /*4830*/  SYNCS.ARRIVE.TRANS64.RED.A1T0 RZ, [R0+URZ], RZ ;  /* 0x000000ff00ff79a7 */ /* 0x0005e600081004ff */
[----:B------:R-:W-:Y:S04]  /*4840*/  @UP2 UMOV UR30, UR4 ;  /* 0x00000004001e2c82 */ /* 0x000fe80008000000 */
[----:B------:R-:W-:Y:S04]  /*4850*/  @UP2 UMOV UR14, UR6 ;  /* 0x00000006000e2c82 */ /* 0x000fe80008000000 */
[----:B------:R-:W-:Y:S01]  /*4860*/  @UP2 UMOV UR13, UR5 ;  /* 0x00000005000d2c82 */ /* 0x000fe20008000000 */
[----:B------:R-:W-:Y:S05]  /*4870*/  BRA.U !UP0, `(.L_x_78) ;  /* 0x0000000108a47547 */ /* 0x000fea000b800000 */
[----:B------:R-:W-:Y:S02]  /*4880*/  UIMAD.WIDE.U32 UR18, UR13, UR51, URZ ;  /* 0x000000330d1272a5 */ /* 0x000fe4000f8e00ff */
[----:B------:R-:W-:Y:S02]  /*4890*/  UIMAD.WIDE.U32 UR26, UR14, UR48, URZ ;  /* 0x000000300e1a72a5 */ /* 0x000fe4000f8e00ff */
[----:B------:R-:W-:Y:S02]  /*48a0*/  USEL UR4, UR31, UR38, !UP5 ;  /* 0x000000261f047287 */ /* 0x000fe4000e800000 */
[----:B------:R-:W-:Y:S02]  /*48b0*/  USEL UR7, UR37, UR39, !UP6 ;  /* 0x0000002725077287 */ /* 0x000fe4000f000000 */
[----:B-1----:R-:W-:Y:S02]  /*48c0*/  UIMAD.WIDE.U32 UR8, UR4, UR22, URZ ;  /* 0x00000016040872a5 */ /* 0x002fe4000f8e00ff */
[----:B------:R-:W-:Y:S01]  /*48d0*/  UIMAD.WIDE.U32 UR10, UR7, UR22, URZ ;  /* 0x00000016070a72a5 */ /* 0x000fe2000f8e00ff */
[----:B------:R-:W-:Y:S02]  /*48e0*/  UMOV UR5, UR19 ;  /* 0x0000001300057c82 */ /* 0x000fe40008000000 */
[----:B------:R-:W-:Y:S03]  /*48f0*/  USHF.R.U32.HI UR6, URZ, UR46, UR5 ;  /* 0x0000002eff067299 */ /* 0x000fe60008011605 */
[----:B------:R-:W-:Y:S01]  /*4900*/  UMOV UR5, UR27 ;  /* 0x0000001b00057c82 */ /* 0x000fe20008000000 */
[----:B------:R-:W-:Y:S02]  /*4910*/  USEL UR6, UR13, UR6, !UP5 ;  /* 0x000000060d067287 */ /* 0x000fe4000e800000 */
[----:B------:R-:W-:Y:S03]  /*4920*/  USHF.R.U32.HI UR12, URZ, UR49, UR5 ;  /* 0x00000031ff0c7299 */ /* 0x000fe60008011605 */
[----:B------:R-:W-:Y:S02]  /*4930*/  UMOV UR5, UR9 ;  /* 0x0000000900057c82 */ /* 0x000fe40008000000 */
[----:B------:R-:W-:Y:S03]  /*4940*/  @UP4 USHF.R.U32.HI UR4, URZ, UR23, UR5 ;  /* 0x00000017ff044299 */ /* 0x000fe60008011605 */
[----:B------:R-:W-:Y:S01]  /*4950*/  UMOV UR5, UR11 ;  /* 0x0000000b00057c82 */ /* 0x000fe20008000000 */
[----:B------:R-:W-:Y:S02]  /*4960*/  UIMAD UR4, UR45, UR4, URZ ;  /* 0x000000042d0472a4 */ /* 0x000fe4000f8e02ff */
[----:B------:R-:W-:Y:S02]  /*4970*/  @UP4 USHF.R.U32.HI UR7, URZ, UR23, UR5 ;  /* 0x00000017ff074299 */ /* 0x000fe40008011605 */
[----:B------:R-:W-:Y:S02]  /*4980*/  UIMAD.WIDE.U32 UR10, UR6, UR22, URZ ;  /* 0x00000016060a72a5 */ /* 0x000fe4000f8e00ff */
[----:B------:R-:W-:Y:S02]  /*4990*/  USEL UR5, UR14, UR12, !UP6 ;  /* 0x0000000c0e057287 */ /* 0x000fe4000f000000 */
[----:B------:R-:W-:Y:S02]  /*49a0*/  UIMAD UR8, UR45, UR7, URZ ;  /* 0x000000072d0872a4 */ /* 0x000fe4000f8e02ff */
[----:B------:R-:W-:Y:S03]  /*49b0*/  UISETP.GE.AND UP0, UPT, UR6, UR4, UPT ;  /* 0x000000040600728c */ /* 0x000fe6000bf06270 */
[----:B------:R-:W-:Y:S01]  /*49c0*/  UMOV UR4, UR11 ;  /* 0x0000000b00047c82 */ /* 0x000fe20008000000 */
[----:B------:R-:W-:Y:S02]  /*49d0*/  UISETP.GE.OR UP0, UPT, UR5, UR8, UP0 ;  /* 0x000000080500728c */ /* 0x000fe40008706670 */
[----:B------:R-:W-:Y:S02]  /*49e0*/  USHF.R.U32.HI UR4, URZ, UR23, UR4 ;  /* 0x00000017ff047299 */ /* 0x000fe40008011604 */
[----:B------:R-:W-:Y:S02]  /*49f0*/  UIMAD.WIDE.U32 UR8, UR5, UR22, URZ ;  /* 0x00000016050872a5 */ /* 0x000fe4000f8e00ff */
[----:B------:R-:W-:Y:S04]  /*4a00*/  USEL UR10, UR6, UR4, !UP4 ;  /* 0x00000004060a7287 */ /* 0x000fe8000e000000 */
[----:B------:R-:W-:Y:S01]  /*4a10*/  UIADD3 UR11, UPT, UPT, -UR10, URZ, URZ ;  /* 0x000000ff0a0b7290 */ /* 0x000fe2000fffe1ff */
[----:B------:R-:W-:Y:S02]  /*4a20*/  @!UP0 UMOV UR4, UR9 ;  /* 0x0000000900048c82 */ /* 0x000fe40008000000 */
[----:B------:R-:W-:Y:S02]  /*4a30*/  @!UP0 USHF.R.U32.HI UR4, URZ, UR23, UR4 ;  /* 0x00000017ff048299 */ /* 0x000fe40008011604 */
[----:B------:R-:W-:Y:S02]  /*4a40*/  UIMAD UR8, UR45, UR11, UR6 ;  /* 0x0000000b2d0872a4 */ /* 0x000fe4000f8e0206 */
[----:B------:R-:W-:Y:S04]  /*4a50*/  @!UP0 USEL UR4, UR5, UR4, !UP4 ;  /* 0x0000000405048287 */ /* 0x000fe8000e000000 */
[----:B------:R-:W-:Y:S02]  /*4a60*/  @!UP0 UIMAD UR7, UR7, UR8, UR4 ;  /* 0x00000008070782a4 */ /* 0x000fe4000f8e0204 */
[----:B------:R-:W-:Y:S02]  /*4a70*/  @!UP0 UIADD3 UR9, UPT, UPT, UR10, -UR4, URZ ;  /* 0x800000040a098290 */ /* 0x000fe4000fffe0ff */
[----:B------:R-:W-:Y:S02]  /*4a80*/  UIADD3 UR8, UPT, UPT, -UR6, URZ, URZ ;  /* 0x000000ff06087290 */ /* 0x000fe4000fffe1ff */
[----:B------:R-:W-:Y:S02]  /*4a90*/  UIADD3 UR4, UPT, UPT, -UR5, URZ, URZ ;  /* 0x000000ff05047290 */ /* 0x000fe4000fffe1ff */
[----:B------:R-:W-:Y:S03]  /*4aa0*/  @!UP0 UIMAD UR6, UR9, UR45, UR5 ;  /* 0x0000002d090682a4 */ /* 0x000fe6000f8e0205 */
[----:B------:R-:W-:Y:S01]  /*4ab0*/  @!UP0 UMOV UR5, UR7 ;  /* 0x0000000700058c82 */ /* 0x000fe20008000000 */
[----:B------:R-:W-:Y:S02]  /*4ac0*/  UIMAD UR7, UR15, UR4, UR14 ;  /* 0x000000040f0772a4 */ /* 0x000fe4000f8e020e */
[----:B------:R-:W-:Y:S02]  /*4ad0*/  UIMAD UR4, UR50, UR8, UR13 ;  /* 0x00000008320472a4 */ /* 0x000fe4000f8e020d */
[----:B------:R-:W-:Y:S02]  /*4ae0*/  UIMAD UR14, UR5, UR15, UR7 ;  /* 0x0000000f050e72a4 */ /* 0x000fe4000f8e0207 */
[----:B------:R-:W-:Y:S11]  /*4af0*/  UIMAD UR13, UR6, UR50, UR4 ;  /* 0x00000032060d72a4 */ /* 0x000ff6000f8e0204 */
[----:B------:R-:W-:Y:S01]  /*4b00*/  @!UPT UIADD3 URZ, UPT, UPT, URZ, URZ, URZ ;  /* 0x000000fffffff290 */ /* 0x000fe2000fffe0ff */
.L_x_78:
[----:B------:R-:W3:Y:S01]  /*4b10*/  @!UP3 LDCU.128 UR8, c[0x0][0xb10] ;  /* 0x00016200ff08b7ac */ /* 0x000ee20008000c00 */
[----:B------:R-:W-:Y:S01]  /*4b20*/  IMAD.MOV.U32 R10, RZ, RZ, 0x1 ;  /* 0x00000001ff0a7424 */ /* 0x000fe200078e00ff */
[C---:B----4-:R-:W-:Y:S02]  /*4b30*/  ISETP.NE.U32.AND P1, PT, R4.reuse, RZ, PT ;  /* 0x000000ff0400720c */ /* 0x050fe40003f25070 */
[----:B------:R-:W-:Y:S02]  /*4b40*/  ISETP.NE.U32.AND P0, PT, R4, RZ, PT ;  /* 0x000000ff0400720c */ /* 0x000fe40003f05070 */
[C---:B------:R-:W-:Y:S01]  /*4b50*/  ISETP.NE.AND.EX P1, PT, R5.reuse, RZ, PT, P1 ;  /* 0x000000ff0500720c */ /* 0x040fe20003f25310 */
[----:B------:R-:W4:Y:S01]  /*4b60*/  @!UP3 LDCU UR5, c[0x0][0xb0c] ;  /* 0x00016180ff05b7ac */ /* 0x000f220008000800 */
[----:B------:R-:W-:Y:S02]  /*4b70*/  ISETP.NE.AND.EX P0, PT, R5, RZ, PT, P0 ;  /* 0x000000ff0500720c */ /* 0x000fe40003f05300 */
[----:B------:R-:W-:Y:S01]  /*4b80*/  SHF.L.U32 R10, R10, 0x1f, RZ ;  /* 0x0000001f0a0a7819 */ /* 0x000fe200000006ff */
[----:B------:R-:W-:Y:S02]  /*4b90*/  USHF.L.U32 UR43, UR16, 0x6, URZ ;  /* 0x00000006102b7899 */ /* 0x000fe400080006ff */
[----:B------:R-:W-:Y:S02]  /*4ba0*/  USHF.L.U32 UR42, UR20, 0x8, URZ ;  /* 0x00000008142a7899 */ /* 0x000fe400080006ff */
[----:B---3--:R-:W-:Y:S07]  /*4bb0*/  UIMAD.WIDE.U32 UR6, UR14, UR8, URZ ;  /* 0x000000080e0672a5 */ /* 0x008fee000f8e00ff */
[----:B------:R-:W-:Y:S01]  /*4bc0*/  @!UP3 UMOV UR4, UR7 ;  /* 0x000000070004bc82 */ /* 0x000fe20008000000 */
[----:B----4-:R-:W-:Y:S02]  /*4bd0*/  @!UP3 UISETP.NE.AND UP0, UPT, UR5, 0x1, UPT ;  /* 0x000000010500b88c */ /* 0x010fe4000bf05270 */
[----:B------:R-:W-:Y:S02]  /*4be0*/  @!UP3 USHF.R.U32.HI UR4, URZ, UR9, UR4 ;  /* 0x00000009ff04b299 */ /* 0x000fe40008011604 */
[----:B------:R-:W-:Y:S02]  /*4bf0*/  UIMAD.WIDE.U32 UR6, UR13, UR11, URZ ;  /* 0x0000000b0d0672a5 */ /* 0x000fe4000f8e00ff */
[----:B------:R-:W-:Y:S02]  /*4c00*/  @!UP3 USEL UR8, UR14, UR4, !UP0 ;  /* 0x000000040e08b287 */ /* 0x000fe4000c000000 */
[----:B------:R-:W-:Y:S03]  /*4c10*/  @!UP3 UISETP.NE.AND UP0, UPT, UR10, 0x1, UPT ;  /* 0x000000010a00b88c */ /* 0x000fe6000bf05270 */
[----:B------:R-:W-:Y:S02]  /*4c20*/  @!UP3 UMOV UR6, UR7 ;  /* 0x000000070006bc82 */ /* 0x000fe40008000000 */
[----:B------:R-:W3:Y:S02]  /*4c30*/  @!UP3 LDCU UR4, c[0x0][0xb20] ;  /* 0x00016400ff04b7ac */ /* 0x000ee40008000800 */
[----:B---3--:R-:W-:Y:S04]  /*4c40*/  @!UP3 USHF.R.U32.HI UR6, URZ, UR4, UR6 ;  /* 0x00000004ff06b299 */ /* 0x008fe80008011606 */
[----:B------:R-:W-:Y:S04]  /*4c50*/  @!UP3 USEL UR6, UR13, UR6, !UP0 ;  /* 0x000000060d06b287 */ /* 0x000fe8000c000000 */
[----:B------:R-:W-:Y:S02]  /*4c60*/  @!UP3 UIADD3 UR4, UPT, UPT, -UR8, UR6, URZ ;  /* 0x000000060804b290 */ /* 0x000fe4000fffe1ff */
[----:B------:R-:W-:Y:S02]  /*4c70*/  @!UP3 UIADD3 UR6, UPT, UPT, UR8, -UR6, URZ ;  /* 0x800000060806b290 */ /* 0x000fe4000fffe0ff */
[----:B------:R-:W-:Y:S02]  /*4c80*/  @!UP3 UIMAD UR14, UR4, UR5, UR14 ;  /* 0x00000005040eb2a4 */ /* 0x000fe4000f8e020e */
[----:B------:R-:W-:Y:S01]  /*4c90*/  @!UP3 UIMAD UR13, UR6, UR10, UR13 ;  /* 0x0000000a060db2a4 */ /* 0x000fe2000f8e020d */
[----:B------:R-:W-:Y:S11]  /*4ca0*/  BRA.U UP1, `(.L_x_79) ;  /* 0x0000000101107547 */ /* 0x000ff6000b800000 */
[----:B--2---:R-:W-:Y:S04]  /*4cb0*/  MOV R0, UR54 ;  /* 0x0000003600007c02 */ /* 0x004fe80008000f00 */
[----:B------:R-:W-:Y:S04]  /*4cc0*/  SHF.L.U32 R9, R0, 0x1f, RZ ;  /* 0x0000001f00097819 */ /* 0x000fe800000006ff */
[----:B------:R-:W2:Y:S02]  /*4cd0*/  SYNCS.PHASECHK.TRANS64.TRYWAIT P2, [UR21+0x68], R9 ;  /* 0x00006809ff0075a7 */ /* 0x000ea40008041115 */
[----:B--2---:R-:W-:Y:S05]  /*4ce0*/  @!P2 BRA `(.L_x_80) ;  /* 0x000000740074a947 */ /* 0x004fea0003800000 */
.L_x_79:
[----:B------:R-:W-:Y:S05]  /*4cf0*/  @!P1 BRA `(.L_x_81) ;  /* 0x0000000000309947 */ /* 0x000fea0003800000 */
[----:B------:R-:W-:Y:S01]  /*4d00*/  ISETP.NE.U32.AND P1, PT, R2, RZ, PT ;  /* 0x000000ff0200720c */ /* 0x000fe20003f25070 */
[----:B------:R-:W3:Y:S01]  /*4d10*/  LDCU.64 UR4, c[0x0][0x358] ;  /* 0x00006b00ff0477ac */ /* 0x000ee20008000a00 */
[----:B------:R-:W-:Y:S02]  /*4d20*/  IMAD.MOV.U32 R61, RZ, RZ, 0x1 ;  /* 0x00000001ff3d7424 */ /* 0x000fe400078e00ff */
[----:B------:R-:W-:Y:S11]  /*4d30*/  ISETP.NE.AND.EX P1, PT, R3, RZ, PT, P1 ;  /* 0x000000ff0300720c */ /* 0x000ff60003f25310 */
[----:B------:R-:W-:Y:S02]  /*4d40*/  @!UPT UIADD3 URZ, UPT, UPT, URZ, URZ, URZ ;  /* 0x000000fffffff290 */ /* 0x000fe4000fffe0ff */
[----:B--2---:R-:W2:Y:S01]  /*4d50*/  @P1 LDC.64 R8, c[0x0][0x888] ;  /* 0x00022200ff081b82 */ /* 0x004ea20000000a00 */
[----:B------:R-:W-:Y:S04]  /*4d60*/  @P1 IMAD R0, R4, UR36, RZ ;  /* 0x0000002404001c24 */ /* 0x000fe8000f8e02ff */
[----:B--2---:R-:W-:Y:S04]  /*4d70*/  @P1 IMAD.WIDE R8, R0, 0x4, R8 ;  /* 0x0000000400081825 */ /* 0x004fe800078e0208 */
[----:B------:R-:W-:Y:S01]  /*4d80*/  HFMA2 R0, -RZ, RZ, 0, 5.9604644775390625e-08 ;  /* 0x00000001ff007431 */ /* 0x000fe200000001ff */
[----:B---3-5:R3:W5:Y:S04]  /*4d90*/  @P1 LDG.E R27, desc[UR4][R8.64] ;  /* 0x00000004081b1981 */ /* 0x028768000c1e1900 */
[----:B------:R-:W-:Y:S01]  /*4da0*/  @!P1 PRMT R61, R0, 0x7610, R61 ;  /* 0x00007610003d9816 */ /* 0x000fe2000000003d */
[----:B---3--:R-:W4:Y:S06]  /*4db0*/  @!P1 LDC R27, c[0x0][0x880] ;  /* 0x00022000ff1b9b82 */ /* 0x008f2c0000000800 */
.L_x_81:
[----:B----45:R-:W-:Y:S01]  /*4dc0*/  @!P0 FSETP.EQ.AND P1, PT, R27, RZ, PT ;  /* 0x000000ff1b00820b */ /* 0x030fe20003f22000 */
[----:B------:R-:W-:Y:S01]  /*4dd0*/  @!UPT UIADD3 URZ, UPT, UPT, URZ, URZ, URZ ;  /* 0x000000fffffff290 */ /* 0x000fe2000fffe0ff */
[----:B------:R-:W-:Y:S11]  /*4de0*/  @!P0 BRA `(.L_x_82) ;  /* 0x0000000000188947 */ /* 0x000ff60003800000 */
[----:B------:R-:W-:Y:S02]  /*4df0*/  LOP3.LUT P0, RZ, R61, 0xff, RZ, 0xc0, !PT ;  /* 0x000000ff3dff7812 */ /* 0x000fe4000780c0ff */
[----:B------:R-:W-:Y:S04]  /*4e00*/  ISETP.NE.U32.AND P1, PT, R2, RZ, PT ;  /* 0x000000ff0200720c */ /* 0x000fe80003f25070 */
[----:B------:R-:W-:Y:S04]  /*4e10*/  ISETP.NE.AND.EX P1, PT, R3, RZ, PT, P1 ;  /* 0x000000ff0300720c */ /* 0x000fe80003f25310 */
[----:B------:R-:W-:Y:S03]  /*4e20*/  PLOP3.LUT P1, PT, P1, PT, PT, 0x8, 0x80 ;  /* 0x000000000080781c */ /* 0x000fe60000f2e170 */
[----:B------:R-:W-:Y:S11]  /*4e30*/  @P0 FSETP.EQ.AND P1, PT, R27, RZ, PT ;  /* 0x000000ff1b00020b */ /* 0x000ff60003f22000 */
[----:B------:R-:W-:Y:S02]  /*4e40*/  @!UPT UIADD3 URZ, UPT, UPT, URZ, URZ, URZ ;  /* 0x000000fffffff290 */ /* 0x000fe4000fffe0ff */
.L_x_82:
[----:B------:R-:W3:Y:S01]  /*4e50*/  SYNCS.PHASECHK.TRANS64.TRYWAIT P2, [UR21+0x40], R10 ;  /* 0x0000400aff0075a7 */ /* 0x000ee20008041115 */
[----:B------:R-:W-:Y:S04]  /*4e60*/  ELECT P0, URZ, PT ;  /* 0x0000000000ff782f */ /* 0x000fe80003800000 */
[----:B------:R-:W-:Y:S11]  /*4e70*/  PLOP3.LUT P1, PT, P1, P0, PT, 0xf2, 0x2f ;  /* 0x00000000002f781c */ /* 0x000ff60000f21e72 */
[----:B------:R-:W-:Y:S02]  /*4e80*/  @!UPT UIADD3 URZ, UPT, UPT, URZ, URZ, URZ ;  /* 0x000000fffffff290 */ /* 0x000fe4000fffe0ff */
[----:B------:R-:W-:Y:S05]  /*4e90*/  @!P1 IADD3 R6, P0, PT, R16, 0x580, RZ ;  /* 0x0000058010069810 */ /* 0x000fea0007f1e0ff */
[----:B--2---:R-:W-:Y:S01]  /*4ea0*/  @!P1 IMAD.X R0, RZ, RZ, R17, P0 ;  /* 0x000000ffff009224 */ /* 0x004fe200000e0611 */
[----:B---3--:R-:W-:Y:S07]  /*4eb0*/  @!P2 BRA `(.L_x_83) ;  /* 0x000000740018a947 */ /* 0x008fee0003800000 */
.L_x_202:
[----:B------:R-:W-:Y:S01]  /*4ec0*/  @!P1 R2UR UR5, R6 ;  /* 0x00000000060592ca */ /* 0x000fe200000e0000 */
[----:B------:R-:W-:Y:S01]  /*4ed0*/  VOTEU.ALL UP0, P1 ;  /* 0x0000000000ff7886 */ /* 0x000fe20000800000 */
[----:B------:R-:W-:Y:S01]  /*4ee0*/  @!P1 R2UR UR4, R0 ;  /* 0x00000000000492ca */ /* 0x000fe200000e0000 */
[----:B------:R-:W-:Y:S01]  /*4ef0*/  @!P1 IMAD.MOV.U32 R0, RZ, RZ, 0x2000 ;  /* 0x00002000ff009424 */ /* 0x000fe200078e00ff */
[----:B------:R-:W-:Y:S01]  /*4f00*/  UMOV UR8, 0x0 ;  /* 0x0000000000087882 */ /* 0x000fe20000000000 */
[----:B------:R-:W-:Y:S01]  /*4f10*/  UMOV UR9, 0x10000000 ;  /* 0x1000000000097882 */ /* 0x000fe20000000000 */
[----:B------:R-:W-:Y:S01]  /*4f20*/  @!UP0 UIADD3 UR40, UPT, UPT, UR21, 0x400, URZ ;  /* 0x0000040015288890 */ /* 0x000fe2000fffe0ff */
[----:B------:R-:W-:Y:S01]  /*4f30*/  @!P1 IADD3 R6, P0, PT, R16, 0x580, RZ ;  /* 0x0000058010069810 */ /* 0x000fe20007f1e0ff */
[----:B------:R-:W-:Y:S01]  /*4f40*/  VOTEU.ALL UP0, P1 ;  /* 0x0000000000ff7886 */ /* 0x000fe20000800000 */
[----:B------:R-:W-:Y:S01]  /*4f50*/  UMOV UR44, UR36 ;  /* 0x00000024002c7c82 */ /* 0x000fe20008000000 */
[----:B------:R-:W-:Y:S03]  /*4f60*/  UPRMT UR6, UR52, 0x654, UR41 ;  /* 0x0000065434067896 */ /* 0x000fe60008000029 */
[----:B------:R-:W-:Y:S02]  /*4f70*/  IMAD.U32 R8, RZ, RZ, UR5 ;  /* 0x00000005ff087e24 */ /* 0x000fe4000f8e00ff */
[----:B--2---:R-:W-:Y:S03]  /*4f80*/  IMAD.U32 R9, RZ, RZ, UR4 ;  /* 0x00000004ff097e24 */ /* 0x004fe6000f8e00ff */
[----:B------:R-:W-:Y:S02]  /*4f90*/  @!P1 R2UR UR4, R8 ;  /* 0x00000000080492ca */ /* 0x000fe400000e0000 */
[----:B------:R-:W-:Y:S11]  /*4fa0*/  @!P1 R2UR UR5, R9 ;  /* 0x00000000090592ca */ /* 0x000ff600000e0000 */
[----:B------:R-:W-:Y:S02]  /*4fb0*/  @!UPT UIADD3 URZ, UPT, UPT, URZ, URZ, URZ ;  /* 0x000000fffffff290 */ /* 0x000fe4000fffe0ff */
[----:B------:R2:W-:Y:S01]  /*4fc0*/  @!UP0 UTMALDG.3D [UR40], [UR4], desc[UR8] ;  /* 0x00000828040085b4 */ /* 0x0005e20008011000 */
[----:B------:R3:W-:Y:S01]  /*4fd0*/  @!P1 SYNCS.ARRIVE.TRANS64.RED.A0TR RZ, [UR21+0x20], R0 ;  /* 0x00002000ffff99a7 */ /* 0x0007e20008300415 */
[----:B------:R-:W-:Y:S01]  /*4fe0*/  SYNCS.ARRIVE.TRANS64.RED.A1T0 RZ, [UR6], RZ ;  /* 0x000000ffffff79a7 */ /* 0x000fe20008100406 */
[----:B---3--:R-:W-:Y:S01]  /*4ff0*/  @!P1 IMAD.X R0, RZ, RZ, R17, P0 ;  /* 0x000000ffff009224 */ /* 0x008fe200000e0611 */
[----:B------:R-:W3:Y:S02]  /*5000*/  SYNCS.PHASECHK.TRANS64.TRYWAIT P2, [UR21+0x48], R10 ;  /* 0x0000480aff0075a7 */ /* 0x000ee40008041115 */
[----:B--23--:R-:W-:Y:S05]  /*5010*/  @!P2 BRA `(.L_x_84) ;  /* 0x0000007000d8a947 */ /* 0x00cfea0003800000 */
.L_x_204:
        /* <DEDUP_REMOVED lines=8> */
[----:B------:R-:W-:Y:S01]  /*50a0*/  @!UP0 UIADD3 UR32, UPT, UPT, UR21, 0x2400, URZ ;  /* 0x0000240015208890 */ /* 0x000fe2000fffe0ff */
[----:B------:R-:W-:Y:S01]  /*50b0*/  VOTEU.ALL UP0, P1 ;  /* 0x0000000000ff7886 */ /* 0x000fe20000800000 */
[----:B------:R-:W-:Y:S01]  /*50c0*/  UMOV UR35, UR43 ;  /* 0x0000002b00237c82 */ /* 0x000fe20008000000 */
[----:B------:R-:W-:Y:S02]  /*50d0*/  UPRMT UR7, UR52, 0x654, UR33 ;  /* 0x0000065434077896 */ /* 0x000fe40008000021 */
        /* <DEDUP_REMOVED lines=11> */
.L_x_206:
        /* <DEDUP_REMOVED lines=11> */
[----:B------:R-:W-:Y:S02]  /*5240*/  UMOV UR28, UR36 ;  /* 0x00000024001c7c82 */ /* 0x000fe40008000000 */
[----:B------:R-:W-:Y:S01]  /*5250*/  IMAD.U32 R8, RZ, RZ, UR5 ;  /* 0x00000005ff087e24 */ /* 0x000fe2000f8e00ff */
[----:B------:R-:W-:Y:S01]  /*5260*/  UPRMT UR29, UR52, 0x654, UR25 ;  /* 0x00000654341d7896 */ /* 0x000fe20008000019 */
        /* <DEDUP_REMOVED lines=10> */
.L_x_208:
[----:B------:R-:W-:Y:S01]  /*5310*/  @!P1 R2UR UR5, R6 ;  /* 0x00000000060592ca */ /* 0x000fe200000e0000 */
[----:B------:R-:W-:Y:S01]  /*5320*/  VOTEU.ALL UP0, P1 ;  /* 0x0000000000ff7886 */ /* 0x000fe20000800000 */
[----:B------:R-:W-:Y:S01]  /*5330*/  @!P1 R2UR UR4, R0 ;  /* 0x00000000000492ca */ /* 0x000fe200000e0000 */
[----:B------:R-:W-:Y:S01]  /*5340*/  @!P1 IMAD.MOV.U32 R0, RZ, RZ, 0x2000 ;  /* 0x00002000ff009424 */ /* 0x000fe200078e00ff */
[----:B------:R-:W-:Y:S01]  /*5350*/  UMOV UR8, 0x0 ;  /* 0x0000000000087882 */ /* 0x000fe20000000000 */
[----:B------:R-:W-:Y:S01]  /*5360*/  UMOV UR9, 0x10000000 ;  /* 0x1000000000097882 */ /* 0x000fe20000000000 */
[----:B------:R-:W-:Y:S01]  /*5370*/  @!UP0 UIADD3 UR18, UPT, UPT, UR42, 0x60, URZ ;  /* 0x000000602a128890 */ /* 0x000fe2000fffe0ff */
[----:B--2---:R-:W-:Y:S01]  /*5380*/  SHF.L.U32 R9, RZ, 0x1f, RZ ;  /* 0x0000001fff097819 */ /* 0x004fe200000006ff */
[----:B------:R-:W-:Y:S01]  /*5390*/  @!UP0 UIADD3 UR16, UPT, UPT, UR21, 0x6400, URZ ;  /* 0x0000640015108890 */ /* 0x000fe2000fffe0ff */
[----:B------:R-:W-:Y:S01]  /*53a0*/  @!P1 IADD3 R8, P0, PT, R16, 0x580, RZ ;  /* 0x0000058010089810 */ /* 0x000fe20007f1e0ff */
[----:B------:R-:W-:Y:S01]  /*53b0*/  VOTEU.ALL UP0, P1 ;  /* 0x0000000000ff7886 */ /* 0x000fe20000800000 */
[----:B------:R-:W-:Y:S01]  /*53c0*/  UMOV UR19, UR43 ;  /* 0x0000002b00137c82 */ /* 0x000fe20008000000 */
[----:B------:R-:W-:Y:S01]  /*53d0*/  UMOV UR20, UR36 ;  /* 0x0000002400147c82 */ /* 0x000fe20008000000 */
[----:B------:R-:W-:Y:S01]  /*53e0*/  IMAD.U32 R18, RZ, RZ, UR5 ;  /* 0x00000005ff127e24 */ /* 0x000fe2000f8e00ff */
[----:B------:R-:W-:Y:S01]  /*53f0*/  UPRMT UR24, UR52, 0x654, UR17 ;  /* 0x0000065434187896 */ /* 0x000fe20008000011 */
[----:B------:R-:W-:Y:S02]  /*5400*/  IMAD.U32 R19, RZ, RZ, UR4 ;  /* 0x00000004ff137e24 */ /* 0x000fe4000f8e00ff */
[----:B------:R-:W-:Y:S01]  /*5410*/  @!P1 IMAD.X R6, RZ, RZ, R17, P0 ;  /* 0x000000ffff069224 */ /* 0x000fe200000e0611 */
[----:B------:R-:W-:Y:S02]  /*5420*/  @!P1 R2UR UR4, R18 ;  /* 0x00000000120492ca */ /* 0x000fe400000e0000 */
[----:B------:R-:W-:Y:S11]  /*5430*/  @!P1 R2UR UR5, R19 ;  /* 0x00000000130592ca */ /* 0x000ff600000e0000 */
[----:B------:R-:W-:Y:S02]  /*5440*/  @!UPT UIADD3 URZ, UPT, UPT, URZ, URZ, URZ ;  /* 0x000000fffffff290 */ /* 0x000fe4000fffe0ff */
[----:B------:R2:W-:Y:S01]  /*5450*/  @!UP0 UTMALDG.3D [UR16], [UR4], desc[UR8] ;  /* 0x00000810040085b4 */ /* 0x0005e20008011000 */
[----:B------:R2:W-:Y:S01]  /*5460*/  @!P1 SYNCS.ARRIVE.TRANS64.RED.A0TR RZ, [UR21+0x38], R0 ;  /* 0x00003800ffff99a7 */ /* 0x0005e20008300415 */
[----:B------:R-:W-:Y:S01]  /*5470*/  SYNCS.ARRIVE.TRANS64.RED.A1T0 RZ, [UR24], RZ ;  /* 0x000000ffffff79a7 */ /* 0x000fe20008100418 */
[----:B------:R-:W3:Y:S02]  /*5480*/  SYNCS.PHASECHK.TRANS64.TRYWAIT P2, [UR21+0x40], R9 ;  /* 0x00004009ff0075a7 */ /* 0x000ee40008041115 */
[----:B--23--:R-:W-:Y:S05]  /*5490*/  @!P2 BRA `(.L_x_87) ;  /* 0x000000700000a947 */ /* 0x00cfea0003800000 */
.L_x_210:
[----:B------:R-:W-:Y:S01]  /*54a0*/  @!P1 R2UR UR5, R8 ;  /* 0x00000000080592ca */ /* 0x000fe200000e0000 */
[----:B------:R-:W-:Y:S01]  /*54b0*/  VOTEU.ALL UP0, P1 ;  /* 0x0000000000ff7886 */ /* 0x000fe20000800000 */
[----:B------:R-:W-:Y:S01]  /*54c0*/  @!P1 R2UR UR4, R6 ;  /* 0x00000000060492ca */ /* 0x000fe200000e0000 */
[----:B--2---:R-:W-:Y:S01]  /*54d0*/  @!P1 IMAD.MOV.U32 R0, RZ, RZ, 0x2000 ;  /* 0x00002000ff009424 */ /* 0x004fe200078e00ff */
        /* <DEDUP_REMOVED lines=9> */
[----:B------:R-:W-:Y:S01]  /*5570*/  UMOV UR12, UR36 ;  /* 0x00000024000c7c82 */ /* 0x000fe20008000000 */
        /* <DEDUP_REMOVED lines=10> */
.L_x_212:
        /* <DEDUP_REMOVED lines=24> */
.L_x_214:
[----:B------:R-:W-:Y:S01]  /*57a0*/  @!P1 R2UR UR5, R8 ;  /* 0x00000000080592ca */ /* 0x000fe200000e0000 */
[----:B------:R-:W-:Y:S01]  /*57b0*/  VOTEU.ALL UP0, P1 ;  /* 0x0000000000ff7886 */ /* 0x000fe20000800000 */
[----:B------:R-:W-:Y:S01]  /*57c0*/  @!P1 R2UR UR4, R6 ;  /* 0x00000000060492ca */ /* 0x000fe200000e0000 */
[----:B--2---:R-:W-:Y:S01]  /*57d0*/  @!P1 IMAD.MOV.U32 R0, RZ, RZ, 0x2000 ;  /* 0x00002000ff009424 */ /* 0x004fe200078e00ff */
[----:B------:R-:W-:Y:S01]  /*57e0*/  UMOV UR6, 0x0 ;  /* 0x0000000000067882 */ /* 0x000fe20000000000 */
[----:B------:R-:W-:Y:S01]  /*57f0*/  UMOV UR7, 0x10000000 ;  /* 0x1000000000077882 */ /* 0x000fe20000000000 */
[----:B------:R-:W-:Y:S01]  /*5800*/  @!UP0 UIADD3 UR10, UPT, UPT, UR42, 0xc0, URZ ;  /* 0x000000c02a0a8890 */ /* 0x000fe2000fffe0ff */
[----:B------:R-:W-:Y:S01]  /*5810*/  VIADD R14, R14, 0x1 ;  /* 0x000000010e0e7836 */ /* 0x000fe20000000000 */
[----:B------:R-:W-:Y:S01]  /*5820*/  @!UP0 UIADD3 UR8, UPT, UPT, UR21, 0x4400, URZ ;  /* 0x0000440015088890 */ /* 0x000fe2000fffe0ff */
[----:B------:R-:W-:Y:S01]  /*5830*/  VOTEU.ALL UP0, P1 ;  /* 0x0000000000ff7886 */ /* 0x000fe20000800000 */
[----:B------:R-:W-:Y:S01]  /*5840*/  UMOV UR9, UR25 ;  /* 0x0000001900097c82 */ /* 0x000fe20008000000 */
[----:B------:R-:W-:Y:S02]  /*5850*/  UMOV UR11, UR43 ;  /* 0x0000002b000b7c82 */ /* 0x000fe40008000000 */
[----:B------:R-:W-:Y:S01]  /*5860*/  IMAD.U32 R18, RZ, RZ, UR5 ;  /* 0x00000005ff127e24 */ /* 0x000fe2000f8e00ff */
[----:B------:R-:W-:Y:S01]  /*5870*/  UMOV UR12, UR36 ;  /* 0x00000024000c7c82 */ /* 0x000fe20008000000 */
[----:B------:R-:W-:Y:S03]  /*5880*/  IMAD.U32 R19, RZ, RZ, UR4 ;  /* 0x00000004ff137e24 */ /* 0x000fe6000f8e00ff */
        /* <DEDUP_REMOVED lines=8> */
.L_x_216:
[----:B------:R-:W-:Y:S01]  /*5910*/  @!P1 IADD3 R6, P0, PT, R16, 0x580, RZ ;  /* 0x0000058010069810 */ /* 0x000fe20007f1e0ff */
[----:B------:R-:W-:Y:S01]  /*5920*/  VOTEU.ALL UP0, P1 ;  /* 0x0000000000ff7886 */ /* 0x000fe20000800000 */
[----:B------:R-:W-:Y:S01]  /*5930*/  UMOV UR6, 0x0 ;  /* 0x0000000000067882 */ /* 0x000fe20000000000 */
[----:B------:R-:W-:Y:S01]  /*5940*/  UMOV UR7, 0x10000000 ;  /* 0x1000000000077882 */ /* 0x000fe20000000000 */
[----:B------:R-:W-:Y:S01]  /*5950*/  @!P1 R2UR UR5, R6 ;  /* 0x00000000060592ca */ /* 0x000fe200000e0000 */
[----:B--2---:R-:W-:Y:S01]  /*5960*/  @!P1 IMAD.X R0, RZ, RZ, R17, P0 ;  /* 0x000000ffff009224 */ /* 0x004fe200000e0611 */
[----:B------:R-:W-:Y:S01]  /*5970*/  @!UP0 UIADD3 UR10, UPT, UPT, UR42, 0xe0, URZ ;  /* 0x000000e02a0a8890 */ /* 0x000fe2000fffe0ff */
[----:B------:R-:W-:Y:S01]  /*5980*/  R2UR UR18, R63 ;  /* 0x000000003f1272ca */ /* 0x000fe200000e0000 */
[----:B------:R-:W-:Y:S01]  /*5990*/  @!UP0 UIADD3 UR8, UPT, UPT, UR21, 0x6400, URZ ;  /* 0x0000640015088890 */ /* 0x000fe2000fffe0ff */
[----:B------:R-:W-:Y:S01]  /*59a0*/  R2UR UR16, R64 ;  /* 0x00000000401072ca */ /* 0x000fe200000e0000 */
[----:B------:R-:W-:Y:S01]  /*59b0*/  VOTEU.ALL UP0, P1 ;  /* 0x0000000000ff7886 */ /* 0x000fe20000800000 */
[----:B------:R-:W-:Y:S01]  /*59c0*/  @!P1 R2UR UR4, R0 ;  /* 0x00000000000492ca */ /* 0x000fe200000e0000 */
[----:B------:R-:W-:Y:S01]  /*59d0*/  UMOV UR9, UR17 ;  /* 0x0000001100097c82 */ /* 0x000fe20008000000 */
[----:B------:R-:W-:Y:S01]  /*59e0*/  UMOV UR11, UR43 ;  /* 0x0000002b000b7c82 */ /* 0x000fe20008000000 */
[----:B------:R-:W-:Y:S01]  /*59f0*/  UMOV UR12, UR36 ;  /* 0x00000024000c7c82 */ /* 0x000fe20008000000 */
[C---:B------:R-:W-:Y:S01]  /*5a00*/  ISETP.NE.AND P0, PT, R14.reuse, 0x2, PT ;  /* 0x000000020e00780c */ /* 0x040fe20003f05270 */
[----:B------:R-:W-:Y:S01]  /*5a10*/  UPLOP3.LUT UP1, UPT, UPT, UPT, UPT, 0x80, 0x8 ;  /* 0x000000000008789c */ /* 0x000fe20003f2f070 */
[----:B------:R-:W-:Y:S01]  /*5a20*/  IMAD.U32 R8, RZ, RZ, UR5 ;  /* 0x00000005ff087e24 */ /* 0x000fe2000f8e00ff */
[----:B------:R-:W-:Y:S01]  /*5a30*/  UMOV UR36, UR30 ;  /* 0x0000001e00247c82 */ /* 0x000fe20008000000 */
[----:B------:R-:W-:Y:S01]  /*5a40*/  SEL R0, RZ, 0x1, P0 ;  /* 0x00000001ff007807 */ /* 0x000fe20000000000 */
[----:B------:R-:W-:Y:S01]  /*5a50*/  UIADD3 UR20, UPT, UPT, UR13, UR18, URZ ;  /* 0x000000120d147290 */ /* 0x000fe2000fffe0ff */
[----:B------:R-:W-:Y:S01]  /*5a60*/  SEL R14, R14, RZ, P0 ;  /* 0x000000ff0e0e7207 */ /* 0x000fe20000000000 */
[----:B------:R-:W-:Y:S01]  /*5a70*/  UIADD3 UR16, UPT, UPT, UR14, UR16, URZ ;  /* 0x000000100e107290 */ /* 0x000fe2000fffe0ff */
[----:B------:R-:W-:Y:S01]  /*5a80*/  LOP3.LUT R13, R13, R0, RZ, 0x3c, !PT ;  /* 0x000000000d0d7212 */ /* 0x000fe200078e3cff */
[----:B------:R-:W-:Y:S01]  /*5a90*/  IMAD.U32 R9, RZ, RZ, UR4 ;  /* 0x00000004ff097e24 */ /* 0x000fe2000f8e00ff */
[----:B------:R-:W-:Y:S04]  /*5aa0*/  @!P1 R2UR UR4, R8 ;  /* 0x00000000080492ca */ /* 0x000fe800000e0000 */
[----:B------:R-:W-:Y:S11]  /*5ab0*/  @!P1 R2UR UR5, R9 ;  /* 0x00000000090592ca */ /* 0x000ff600000e0000 */
[----:B------:R-:W-:Y:S02]  /*5ac0*/  @!UPT UIADD3 URZ, UPT, UPT, URZ, URZ, URZ ;  /* 0x000000fffffff290 */ /* 0x000fe4000fffe0ff */
[----:B------:R2:W-:Y:S01]  /*5ad0*/  @!UP0 UTMALDG.3D [UR8], [UR4], desc[UR6] ;  /* 0x00000608040085b4 */ /* 0x0005e20008011000 */
[----:B------:R2:W-:Y:S01]  /*5ae0*/  @!P1 SYNCS.ARRIVE.TRANS64.RED.A0TR RZ, [UR21+0x38], R7 ;  /* 0x00003807ffff99a7 */ /* 0x0005e20008300415 */
[----:B------:R-:W-:Y:S01]  /*5af0*/  SYNCS.ARRIVE.TRANS64.RED.A1T0 RZ, [UR24], RZ ;  /* 0x000000ffffff79a7 */ /* 0x000fe20008100418 */
[----:B------:R-:W-:Y:S05]  /*5b00*/  BRA.U UP2, `(.L_x_91) ;  /* 0xffffffe902e07547 */ /* 0x000fea000b83ffff */
[----:B------:R-:W3:Y:S02]  /*5b10*/  SYNCS.PHASECHK.TRANS64.TRYWAIT P0, [UR21+0x40], R10 ;  /* 0x0000400aff0075a7 */ /* 0x000ee40008001115 */
[----:B---3--:R-:W-:Y:S05]  /*5b20*/  @!P0 BRA `(.L_x_92) ;  /* 0x0000006800bc8947 */ /* 0x008fea0003800000 */
.L_x_218:
[----:B------:R-:W4:Y:S02]  /*5b30*/  SYNCS.PHASECHK.TRANS64.TRYWAIT P0, [UR21+0x48], R10 ;  /* 0x0000480aff0075a7 */ /* 0x000f240008001115 */
[----:B----4-:R-:W-:Y:S05]  /*5b40*/  @!P0 BRA `(.L_x_93) ;  /* 0x0000006800cc8947 */ /* 0x010fea0003800000 */
.L_x_220:
[----:B------:R-:W4:Y:S01]  /*5b50*/  SYNCS.PHASECHK.TRANS64.TRYWAIT P0, [UR21+0x50], R10 ;  /* 0x0000500aff0075a7 */ /* 0x000f220008001115 */
[----:B------:R-:W-:Y:S01]  /*5b60*/  HFMA2 R0, -RZ, RZ, 0, 5.9604644775390625e-08 ;  /* 0x00000001ff007431 */ /* 0x000fe200000001ff */
[----:B----4-:R-:W-:Y:S06]  /*5b70*/  @!P0 BRA `(.L_x_94) ;  /* 0x0000006800d88947 */ /* 0x010fec0003800000 */
.L_x_222:
[----:B------:R-:W-:Y:S02]  /*5b80*/  MOV R2, UR21 ;  /* 0x0000001500027c02 */ /* 0x000fe40008000f00 */
[----:B---3--:R-:W-:-:S07]  /*5b90*/  SHF.L.U32 R3, R0, 0x1f, RZ ;  /* 0x0000001f00037819 */ /* 0x008fce00000006ff */
.L_x_95:
[----:B---3--:R3:W4:Y:S02]  /*5ba0*/  SYNCS.PHASECHK.TRANS64.TRYWAIT P0, [R2+URZ+0x58], R3 ;  /* 0x00005803020075a7 */ /* 0x00872400080011ff */
[----:B----4-:R-:W-:Y:S05]  /*5bb0*/  @!P0 NANOSLEEP.SYNCS 0x989680 ;  /* 0x009896800000895d */ /* 0x010fea0003900000 */
[----:B------:R-:W4:Y:S02]  /*5bc0*/  @!P0 SYNCS.PHASECHK.TRANS64 P0, [R2+URZ+0x58], R3 ;  /* 0x00005803020085a7 */ /* 0x000f2400080010ff */
[----:B-12-4-:R-:W-:Y:S05]  /*5bd0*/  @P0 EXIT ;  /* 0x000000000000094d */ /* 0x016fea0003800000 */
[----:B------:R-:W-:Y:S05]  /*5be0*/  BRA `(.L_x_95) ;  /* 0xfffffffc00ec7947 */ /* 0x000fea000383ffff */
.L_x_76:
[----:B------:R-:W-:-:S06]  /*5bf0*/  UISETP.GE.AND UP0, UPT, UR17, 0x4, UPT ;  /* 0x000000041100788c */ /* 0x000fcc000bf06270 */
[----:B------:R-:W-:-:S13]  /*5c00*/  PLOP3.LUT P0, PT, PT, PT, UP0, 0x80, 0x8 ;  /* 0x000000000008781c */ /* 0x000fda0003f0f008 */
[----:B------:R-:W-:Y:S05]  /*5c10*/  @!P0 EXIT ;  /* 0x000000000000894d */ /* 0x000fea0003800000 */
[----:B------:R-:W-:Y:S01]  /*5c20*/  BAR.SYNC.DEFER_BLOCKING 0x6, 0xa0 ;  /* 0x0182800000007b1d */ /* 0x000fe20000010000 */
[C---:B------:R-:W-:Y:S01]  /*5c30*/  IMAD.SHL.U32 R7, R72.reuse, 0x20, RZ ;  /* 0x0000002048077824 */ /* 0x040fe200078e00ff */
[C---:B------:R-:W-:Y:S01]  /*5c40*/  R2P PR, R72.reuse, 0x6 ;  /* 0x0000000648007804 */ /* 0x040fe20000000000 */
[C---:B------:R-:W-:Y:S01]  /*5c50*/  IMAD.SHL.U32 R4, R72.reuse, 0x4, RZ ;  /* 0x0000000448047824 */ /* 0x040fe200078e00ff */
[----:B------:R-:W-:Y:S01]  /*5c60*/  CS2R R68, SRZ ;  /* 0x0000000000447805 */ /* 0x000fe2000001ff00 */
[C---:B------:R-:W-:Y:S01]  /*5c70*/  IMAD.U32 R23, R72.reuse, 0x10000, RZ ;  /* 0x0001000048177824 */ /* 0x040fe200078e00ff */
[----:B------:R-:W-:Y:S02]  /*5c80*/  UMOV UR43, 0x400 ;  /* 0x00000400002b7882 */ /* 0x000fe40000000000 */
[----:B------:R-:W1:Y:S01]  /*5c90*/  LDC.64 R56, c[0x0][0x888] ;  /* 0x00022200ff387b82 */ /* 0x000e620000000a00 */
[----:B------:R-:W-:Y:S01]  /*5ca0*/  ULEA UR43, UR52, UR43, 0x18 ;  /* 0x0000002b342b7291 */ /* 0x000fe2000f8ec0ff */
[C---:B------:R-:W-:Y:S01]  /*5cb0*/  LOP3.LUT R5, R7.reuse, 0xe0, RZ, 0xc0, !PT ;  /* 0x000000e007057812 */ /* 0x040fe200078ec0ff */
[----:B------:R-:W-:Y:S01]  /*5cc0*/  IMAD.SHL.U32 R60, R72, 0x10, RZ ;  /* 0x00000010483c7824 */ /* 0x000fe200078e00ff */
[----:B------:R-:W-:Y:S01]  /*5cd0*/  LOP3.LUT R7, R7, 0x100, RZ, 0xc0, !PT ;  /* 0x0000010007077812 */ /* 0x000fe200078ec0ff */
[----:B------:R-:W-:Y:S01]  /*5ce0*/  UIADD3 UR4, UPT, UPT, UR43, 0x400, URZ ;  /* 0x000004002b047890 */ /* 0x000fe2000fffe0ff */
[----:B------:R-:W-:Y:S01]  /*5cf0*/  LOP3.LUT R4, R5, 0x1c, R4, 0xf8, !PT ;  /* 0x0000001c05047812 */ /* 0x000fe200078ef804 */
[----:B------:R-:W-:Y:S01]  /*5d00*/  IMAD.MOV.U32 R71, RZ, RZ, 0x10 ;  /* 0x00000010ff477424 */ /* 0x000fe200078e00ff */
[----:B------:R-:W2:Y:S01]  /*5d10*/  LDC.64 R58, c[0x0][0x890] ;  /* 0x00022400ff3a7b82 */ /* 0x000ea20000000a00 */
[----:B------:R-:W-:Y:S01]  /*5d20*/  SHF.R.U32.HI R5, RZ, 0x2, R72 ;  /* 0x00000002ff057819 */ /* 0x000fe20000011648 */
[----:B------:R-:W-:Y:S01]  /*5d30*/  IMAD.MOV.U32 R70, RZ, RZ, 0x20 ;  /* 0x00000020ff467424 */ /* 0x000fe200078e00ff */
[----:B------:R-:W-:Y:S01]  /*5d40*/  LOP3.LUT R23, R23, 0x600000, RZ, 0xc0, !PT ;  /* 0x0060000017177812 */ /* 0x000fe200078ec0ff */
[----:B------:R-:W-:Y:S01]  /*5d50*/  IMAD.MOV.U32 R22, RZ, RZ, RZ ;  /* 0x000000ffff167224 */ /* 0x000fe200078e00ff */
[----:B------:R-:W-:Y:S01]  /*5d60*/  LOP3.LUT R60, R7, 0x600, R60, 0xf8, !PT ;  /* 0x00000600073c7812 */ /* 0x000fe200078ef83c */
[----:B------:R-:W-:Y:S01]  /*5d70*/  IMAD.MOV.U32 R67, RZ, RZ, RZ ;  /* 0x000000ffff437224 */ /* 0x000fe200078e00ff */
[----:B------:R-:W-:Y:S01]  /*5d80*/  LOP3.LUT R5, R4, 0x4, R5, 0x78, !PT ;  /* 0x0000000404057812 */ /* 0x000fe200078e7805 */
[----:B------:R-:W3:Y:S01]  /*5d90*/  LDC.64 R54, c[0x0][0x8b0] ;  /* 0x00022c00ff367b82 */ /* 0x000ee20000000a00 */
[----:B------:R-:W4:Y:S01]  /*5da0*/  LDS R0, [UR43+0x120] ;  /* 0x0001202bff007984 */ /* 0x000f220008000800 */
[----:B------:R-:W-:Y:S01]  /*5db0*/  LOP3.LUT R72, R72, 0x60, RZ, 0xc0, !PT ;  /* 0x0000006048487812 */ /* 0x000fe200078ec0ff */
[----:B------:R-:W-:Y:S01]  /*5dc0*/  IMAD.U32 R65, RZ, RZ, UR4 ;  /* 0x00000004ff417e24 */ /* 0x000fe2000f8e00ff */
[----:B------:R-:W-:Y:S01]  /*5dd0*/  LOP3.LUT R60, R60, R5, RZ, 0xfc, !PT ;  /* 0x000000053c3c7212 */ /* 0x000fe200078efcff */
[----:B------:R-:W1:Y:S01]  /*5de0*/  LDCU UR63, c[0x0][0x370] ;  /* 0x00006e00ff3f77ac */ /* 0x000e620008000800 */
[----:B------:R-:W-:-:S02]  /*5df0*/  SEL R71, R71, 0xfffffff0, !P2 ;  /* 0xfffffff047477807 */ /* 0x000fc40005000000 */
[----:B------:R-:W1:Y:S01]  /*5e00*/  LDC.64 R52, c[0x0][0x8a8] ;  /* 0x00022a00ff347b82 */ /* 0x000e620000000a00 */
[----:B------:R-:W-:Y:S01]  /*5e10*/  SEL R70, R70, 0xffffffe0, !P1 ;  /* 0xffffffe046467807 */ /* 0x000fe20004800000 */
[----:B------:R-:W1:Y:S01]  /*5e20*/  LDCU.64 UR54, c[0x0][0x348] ;  /* 0x00006900ff3677ac */ /* 0x000e620008000a00 */
[----:B------:R-:W1:Y:S01]  /*5e30*/  LDCU UR42, c[0x0][0xb0c] ;  /* 0x00016180ff2a77ac */ /* 0x000e620008000800 */
[----:B------:R-:W1:Y:S01]  /*5e40*/  LDCU UR39, c[0x0][0xb30] ;  /* 0x00016600ff2777ac */ /* 0x000e620008000800 */
[----:B------:R-:W1:Y:S01]  /*5e50*/  LDCU.64 UR60, c[0x0][0x888] ;  /* 0x00011100ff3c77ac */ /* 0x000e620008000a00 */
[----:B------:R-:W1:Y:S01]  /*5e60*/  LDCU.64 UR40, c[0x0][0xb28] ;  /* 0x00016500ff2877ac */ /* 0x000e620008000a00 */
[----:B------:R-:W1:Y:S01]  /*5e70*/  LDCU.128 UR56, c[0x0][0xb10] ;  /* 0x00016200ff3877ac */ /* 0x000e620008000c00 */
[----:B------:R-:W1:Y:S01]  /*5e80*/  LDCU UR62, c[0x0][0x374] ;  /* 0x00006e80ff3e77ac */ /* 0x000e620008000800 */
[----:B------:R-:W-:Y:S01]  /*5e90*/  UMOV UR53, URZ ;  /* 0x000000ff00357c82 */ /* 0x000fe20008000000 */
[----:B------:R-:W-:Y:S01]  /*5ea0*/  UMOV UR47, URZ ;  /* 0x000000ff002f7c82 */ /* 0x000fe20008000000 */
[----:B--2-4-:R-:W-:-:S07]  /*5eb0*/  IMAD.IADD R23, R0, 0x1, R23 ;  /* 0x0000000100177824 */ /* 0x014fce00078e0217 */
.L_x_171:
[C---:B------:R-:W-:Y:S02]  /*5ec0*/  LEA R0, R67.reuse, UR43, 0x3 ;  /* 0x0000002b43007c11 */ /* 0x040fe4000f8e18ff */
[----:B------:R-:W-:Y:S02]  /*5ed0*/  SHF.L.U32 R3, R68, 0x1f, RZ ;  /* 0x0000001f44037819 */ /* 0x000fe400000006ff */
[----:B-1----:R-:W-:Y:S02]  /*5ee0*/  LEA R5, R67, UR43, 0x4 ;  /* 0x0000002b43057c11 */ /* 0x002fe4000f8e20ff */
[----:B------:R-:W2:Y:S02]  /*5ef0*/  SYNCS.PHASECHK.TRANS64.TRYWAIT P0, [R0+URZ+0x70], R3 ;  /* 0x00007003000075a7 */ /* 0x000ea400080011ff */
[----:B--2---:R-:W-:Y:S05]  /*5f00*/  @!P0 BRA `(.L_x_96) ;  /* 0x00000068000c8947 */ /* 0x004fea0003800000 */
.L_x_223:
[----:B------:R-:W-:Y:S01]  /*5f10*/  R2UR UR7, R73 ;  /* 0x00000000490772ca */ /* 0x000fe200000e0000 */
[----:B------:R-:W4:Y:S01]  /*5f20*/  LDS.128 R4, [R5+0x100] ;  /* 0x0001000005047984 */ /* 0x000f220000000c00 */
[----:B--2---:R-:W-:Y:S01]  /*5f30*/  VIADD R0, R0, 0x80 ;  /* 0x0000008000007836 */ /* 0x004fe20000000000 */
[----:B------:R-:W-:Y:S04]  /*5f40*/  UISETP.GE.AND UP0, UPT, UR45, 0x1, UPT ;  /* 0x000000012d00788c */ /* 0x000fe8000bf06270 */
[----:B------:R-:W-:Y:S01]  /*5f50*/  PRMT R0, RZ, 0x654, R0 ;  /* 0x00000654ff007816 */ /* 0x000fe20000000000 */
[----:B------:R-:W-:Y:S01]  /*5f60*/  @!PT LDS RZ, [RZ] ;  /* 0x00000000fffff984 */ /* 0x000fe20000000800 */
[----:B------:R-:W-:Y:S01]  /*5f70*/  @!PT LDS RZ, [RZ] ;  /* 0x00000000fffff984 */ /* 0x000fe20000000800 */
[----:B------:R-:W-:Y:S01]  /*5f80*/  @!PT LDS RZ, [RZ] ;  /* 0x00000000fffff984 */ /* 0x000fe20000000800 */
[----:B------:R-:W-:Y:S01]  /*5f90*/  @!PT LDS RZ, [RZ] ;  /* 0x00000000fffff984 */ /* 0x000fe20000000800 */
[----:B------:R2:W-:Y:S06]  /*5fa0*/  MEMBAR.ALL.CTA ;  /* 0x0000000000007992 */ /* 0x0005ec0000008000 */
[----:B--2---:R-:W2:Y:S02]  /*5fb0*/  FENCE.VIEW.ASYNC.S ;  /* 0x00000000000073c6 */ /* 0x004ea40000000000 */
[----:B--2---:R2:W-:Y:S01]  /*5fc0*/  SYNCS.ARRIVE.TRANS64.RED.A1T0 RZ, [R0+URZ], RZ ;  /* 0x000000ff00ff79a7 */ /* 0x0045e200081004ff */
[----:B----4-:R-:W-:Y:S11]  /*5fd0*/  LOP3.LUT P0, RZ, R6, 0x1, RZ, 0xc0, !PT ;  /* 0x0000000106ff7812 */ /* 0x010ff6000780c0ff */
[----:B------:R-:W-:Y:S02]  /*5fe0*/  @!UPT UIADD3 URZ, UPT, UPT, URZ, URZ, URZ ;  /* 0x000000fffffff290 */ /* 0x000fe4000fffe0ff */
[----:B------:R-:W-:Y:S01]  /*5ff0*/  VOTEU.ANY UP1, P0 ;  /* 0x0000000000ff7886 */ /* 0x000fe20000020100 */
[----:B------:R-:W-:Y:S01]  /*6000*/  PLOP3.LUT P0, PT, PT, PT, UP1, 0x80, 0x8 ;  /* 0x000000000008781c */ /* 0x000fe20003f0f018 */
[----:B------:R-:W-:Y:S06]  /*6010*/  UP2UR UR4, UPR, URZ, 0x2 ;  /* 0x00000002ff047883 */ /* 0x000fec0008000000 */
[----:B------:R-:W-:Y:S06]  /*6020*/  IMAD.U32 R74, RZ, RZ, UR4 ;  /* 0x00000004ff4a7e24 */ /* 0x000fec000f8e00ff */
[----:B------:R-:W-:Y:S02]  /*6030*/  @P0 SHF.R.U32.HI R2, RZ, 0x10, R5 ;  /* 0x00000010ff020819 */ /* 0x000fe40000011605 */
[----:B------:R-:W-:Y:S02]  /*6040*/  @P0 MOV R3, R4 ;  /* 0x0000000400030202 */ /* 0x000fe40000000f00 */
[----:B------:R-:W-:Y:S02]  /*6050*/  @P0 R2UR UR4, R2 ;  /* 0x00000000020402ca */ /* 0x000fe400000e0000 */
[----:B------:R-:W-:Y:S02]  /*6060*/  @P0 LOP3.LUT R4, R5, 0xffff, RZ, 0xc0, !PT ;  /* 0x0000ffff05040812 */ /* 0x000fe400078ec0ff */
[----:B------:R-:W-:Y:S02]  /*6070*/  @P0 R2UR UR6, R3 ;  /* 0x00000000030602ca */ /* 0x000fe400000e0000 */
[----:B------:R-:W-:Y:S07]  /*6080*/  @P0 R2UR UR5, R4 ;  /* 0x00000000040502ca */ /* 0x000fee00000e0000 */
[----:B------:R-:W-:Y:S02]  /*6090*/  @UP1 UMOV UR7, UR4 ;  /* 0x0000000400071c82 */ /* 0x000fe40008000000 */
[----:B------:R-:W-:Y:S02]  /*60a0*/  IMAD.U32 R73, RZ, RZ, UR7 ;  /* 0x00000007ff497e24 */ /* 0x000fe4000f8e00ff */
[----:B------:R-:W-:Y:S02]  /*60b0*/  @UP1 UMOV UR38, UR6 ;  /* 0x0000000600261c82 */ /* 0x000fe40008000000 */
[----:B------:R-:W-:Y:S01]  /*60c0*/  @UP1 UMOV UR37, UR5 ;  /* 0x0000000500251c82 */ /* 0x000fe20008000000 */
[----:B--2---:R-:W-:Y:S05]  /*60d0*/  BRA.U !UP0, `(.L_x_97) ;  /* 0x0000000108cc7547 */ /* 0x004fea000b800000 */
[----:B------:R-:W2:Y:S01]  /*60e0*/  LDCU UR12, c[0x0][0xb20] ;  /* 0x00016400ff0c77ac */ /* 0x000ea20008000800 */
[----:B-1----:R-:W-:Y:S02]  /*60f0*/  UIMAD.WIDE.U32 UR4, UR62, UR59, URZ ;  /* 0x0000003b3e0472a5 */ /* 0x002fe4000f8e00ff */
[----:B------:R-:W-:Y:S02]  /*6100*/  UIMAD.WIDE.U32 UR6, UR63, UR56, URZ ;  /* 0x000000383f0672a5 */ /* 0x000fe4000f8e00ff */
[----:B------:R-:W-:Y:S02]  /*6110*/  UISETP.NE.AND UP0, UPT, UR58, 0x1, UPT ;  /* 0x000000013a00788c */ /* 0x000fe4000bf05270 */
[----:B------:R-:W-:Y:S02]  /*6120*/  UIMAD.WIDE.U32 UR8, UR37, UR59, URZ ;  /* 0x0000003b250872a5 */ /* 0x000fe4000f8e00ff */
[----:B------:R-:W-:Y:S02]  /*6130*/  UIMAD.WIDE.U32 UR10, UR38, UR56, URZ ;  /* 0x00000038260a72a5 */ /* 0x000fe4000f8e00ff */
[----:B------:R-:W-:Y:S02]  /*6140*/  UISETP.NE.AND UP1, UPT, UR42, 0x1, UPT ;  /* 0x000000012a00788c */ /* 0x000fe4000bf25270 */
[----:B------:R-:W-:Y:S01]  /*6150*/  UISETP.NE.AND UP2, UPT, UR45, 0x1, UPT ;  /* 0x000000012d00788c */ /* 0x000fe2000bf45270 */
[----:B------:R-:W-:Y:S02]  /*6160*/  UMOV UR4, UR5 ;  /* 0x0000000500047c82 */ /* 0x000fe40008000000 */
[----:B--2---:R-:W-:Y:S03]  /*6170*/  USHF.R.U32.HI UR5, URZ, UR12, UR4 ;  /* 0x0000000cff057299 */ /* 0x004fe60008011604 */
[----:B------:R-:W-:Y:S02]  /*6180*/  UMOV UR4, UR7 ;  /* 0x0000000700047c82 */ /* 0x000fe40008000000 */
[----:B------:R-:W-:Y:S02]  /*6190*/  USHF.R.U32.HI UR7, URZ, UR57, UR4 ;  /* 0x00000039ff077299 */ /* 0x000fe40008011604 */
[----:B------:R-:W-:Y:S02]  /*61a0*/  USEL UR4, UR62, UR5, !UP0 ;  /* 0x000000053e047287 */ /* 0x000fe4000c000000 */
[----:B------:R-:W-:Y:S01]  /*61b0*/  USEL UR7, UR63, UR7, !UP1 ;  /* 0x000000073f077287 */ /* 0x000fe2000c800000 */
[----:B------:R-:W-:Y:S01]  /*61c0*/  UMOV UR5, UR9 ;  /* 0x0000000900057c82 */ /* 0x000fe20008000000 */
[----:B------:R-:W-:Y:S02]  /*61d0*/  UIMAD.WIDE.U32 UR8, UR4, UR40, URZ ;  /* 0x00000028040872a5 */ /* 0x000fe4000f8e00ff */
[----:B------:R-:W-:Y:S03]  /*61e0*/  USHF.R.U32.HI UR6, URZ, UR12, UR5 ;  /* 0x0000000cff067299 */ /* 0x000fe60008011605 */
[----:B------:R-:W-:Y:S01]  /*61f0*/  UMOV UR5, UR11 ;  /* 0x0000000b00057c82 */ /* 0x000fe20008000000 */
[----:B------:R-:W-:Y:S02]  /*6200*/  UIMAD.WIDE.U32 UR10, UR7, UR40, URZ ;  /* 0x00000028070a72a5 */ /* 0x000fe4000f8e00ff */
[----:B------:R-:W-:Y:S02]  /*6210*/  USHF.R.U32.HI UR12, URZ, UR57, UR5 ;  /* 0x00000039ff0c7299 */ /* 0x000fe40008011605 */
[----:B------:R-:W-:Y:S01]  /*6220*/  USEL UR6, UR37, UR6, !UP0 ;  /* 0x0000000625067287 */ /* 0x000fe2000c000000 */
[----:B------:R-:W-:Y:S02]  /*6230*/  UMOV UR5, UR9 ;  /* 0x0000000900057c82 */ /* 0x000fe40008000000 */
[----:B------:R-:W-:Y:S01]  /*6240*/  UMOV UR10, UR11 ;  /* 0x0000000b000a7c82 */ /* 0x000fe20008000000 */
[----:B------:R-:W-:Y:S02]  /*6250*/  @UP2 USHF.R.U32.HI UR4, URZ, UR41, UR5 ;  /* 0x00000029ff042299 */ /* 0x000fe40008011605 */
[----:B------:R-:W-:Y:S02]  /*6260*/  @UP2 USHF.R.U32.HI UR7, URZ, UR41, UR10 ;  /* 0x00000029ff072299 */ /* 0x000fe4000801160a */
[----:B------:R-:W-:Y:S02]  /*6270*/  UIMAD UR4, UR45, UR4, URZ ;  /* 0x000000042d0472a4 */ /* 0x000fe4000f8e02ff */
        /* <DEDUP_REMOVED lines=8> */
[----:B------:R-:W-:Y:S02]  /*6300*/  USEL UR11, UR6, UR4, !UP2 ;  /* 0x00000004060b7287 */ /* 0x000fe4000d000000 */
[----:B------:R-:W-:Y:S02]  /*6310*/  UIADD3 UR8, UPT, UPT, -UR5, URZ, URZ ;  /* 0x000000ff05087290 */ /* 0x000fe4000fffe1ff */
[----:B------:R-:W-:Y:S01]  /*6320*/  UIADD3 UR10, UPT, UPT, -UR11, URZ, URZ ;  /* 0x000000ff0b0a7290 */ /* 0x000fe2000fffe1ff */
[----:B------:R-:W-:Y:S01]  /*6330*/  @!UP0 UMOV UR4, UR9 ;  /* 0x0000000900048c82 */ /* 0x000fe20008000000 */
[----:B------:R-:W-:Y:S02]  /*6340*/  UIADD3 UR9, UPT, UPT, -UR6, URZ, URZ ;  /* 0x000000ff06097290 */ /* 0x000fe4000fffe1ff */
[----:B------:R-:W-:Y:S02]  /*6350*/  @!UP0 USHF.R.U32.HI UR4, URZ, UR41, UR4 ;  /* 0x00000029ff048299 */ /* 0x000fe40008011604 */
[----:B------:R-:W-:Y:S02]  /*6360*/  UIMAD UR10, UR45, UR10, UR6 ;  /* 0x0000000a2d0a72a4 */ /* 0x000fe4000f8e0206 */
[----:B------:R-:W-:Y:S04]  /*6370*/  @!UP0 USEL UR4, UR5, UR4, !UP2 ;  /* 0x0000000405048287 */ /* 0x000fe8000d000000 */
[----:B------:R-:W-:Y:S02]  /*6380*/  @!UP0 UIMAD UR10, UR7, UR10, UR4 ;  /* 0x0000000a070a82a4 */ /* 0x000fe4000f8e0204 */
[----:B------:R-:W-:Y:S02]  /*6390*/  @!UP0 UIADD3 UR11, UPT, UPT, UR11, -UR4, URZ ;  /* 0x800000040b0b8290 */ /* 0x000fe4000fffe0ff */
[----:B------:R-:W-:Y:S02]  /*63a0*/  UIMAD UR7, UR42, UR8, UR38 ;  /* 0x000000082a0772a4 */ /* 0x000fe4000f8e0226 */
[----:B------:R-:W-:Y:S02]  /*63b0*/  @!UP0 UIMAD UR6, UR11, UR45, UR5 ;  /* 0x0000002d0b0682a4 */ /* 0x000fe4000f8e0205 */
[----:B------:R-:W-:Y:S01]  /*63c0*/  UIMAD UR4, UR58, UR9, UR37 ;  /* 0x000000093a0472a4 */ /* 0x000fe2000f8e0225 */
[----:B------:R-:W-:Y:S02]  /*63d0*/  @!UP0 UMOV UR5, UR10 ;  /* 0x0000000a00058c82 */ /* 0x000fe40008000000 */
[----:B------:R-:W-:Y:S02]  /*63e0*/  UIMAD UR38, UR5, UR42, UR7 ;  /* 0x0000002a052672a4 */ /* 0x000fe4000f8e0207 */
[----:B------:R-:W-:Y:S11]  /*63f0*/  UIMAD UR37, UR6, UR58, UR4 ;  /* 0x0000003a062572a4 */ /* 0x000ff6000f8e0204 */
[----:B------:R-:W-:Y:S01]  /*6400*/  @!UPT UIADD3 URZ, UPT, UPT, URZ, URZ, URZ ;  /* 0x000000fffffff290 */ /* 0x000fe2000fffe0ff */
.L_x_97:
[----:B-1----:R-:W-:Y:S01]  /*6410*/  UISETP.NE.AND UP0, UPT, UR39, 0x1, UPT ;  /* 0x000000012700788c */ /* 0x002fe2000bf05270 */
[----:B------:R-:W-:Y:S01]  /*6420*/  LOP3.LUT P0, RZ, R65, 0x3f0, RZ, 0xc0, !PT ;  /* 0x000003f041ff7812 */ /* 0x000fe2000780c0ff */
[----:B------:R-:W-:Y:S01]  /*6430*/  USHF.L.U32 UR50, UR16, 0x6, URZ ;  /* 0x0000000610327899 */ /* 0x000fe200080006ff */
[----:B------:R-:W-:Y:S01]  /*6440*/  BSSY.RECONVERGENT B6, `(.L_x_98) ;  /* 0x0000034000067945 */ /* 0x000fe20003800200 */
[----:B------:R-:W-:Y:S01]  /*6450*/  USHF.L.U32 UR49, UR20, 0x8, URZ ;  /* 0x0000000814317899 */ /* 0x000fe200080006ff */
[----:B------:R-:W-:Y:S06]  /*6460*/  IADD3 R67, PT, PT, R67, 0x1, RZ ;  /* 0x0000000143437810 */ /* 0x000fec0007ffe0ff */
[----:B------:R-:W1:Y:S01]  /*6470*/  @!UP0 LDCU.128 UR12, c[0x0][0xb10] ;  /* 0x00016200ff0c87ac */ /* 0x000e620008000c00 */
[----:B------:R-:W2:Y:S01]  /*6480*/  @!UP0 LDCU UR5, c[0x0][0xb0c] ;  /* 0x00016180ff0587ac */ /* 0x000ea20008000800 */
[----:B------:R-:W4:Y:S01]  /*6490*/  @!UP0 LDCU UR10, c[0x0][0xb20] ;  /* 0x00016400ff0a87ac */ /* 0x000f220008000800 */
[----:B-1----:R-:W-:Y:S02]  /*64a0*/  UIMAD.WIDE.U32 UR8, UR38, UR12, URZ ;  /* 0x0000000c260872a5 */ /* 0x002fe4000f8e00ff */
[----:B------:R-:W-:Y:S02]  /*64b0*/  UIMAD.WIDE.U32 UR6, UR37, UR15, URZ ;  /* 0x0000000f250672a5 */ /* 0x000fe4000f8e00ff */
[----:B------:R-:W-:Y:S03]  /*64c0*/  @!UP0 UISETP.NE.AND UP1, UPT, UR14, 0x1, UPT ;  /* 0x000000010e00888c */ /* 0x000fe6000bf25270 */
[----:B------:R-:W-:Y:S01]  /*64d0*/  @!UP0 UMOV UR4, UR9 ;  /* 0x0000000900048c82 */ /* 0x000fe20008000000 */
[----:B--2---:R-:W-:Y:S02]  /*64e0*/  @!UP0 UISETP.NE.AND UP2, UPT, UR5, 0x1, UPT ;  /* 0x000000010500888c */ /* 0x004fe4000bf45270 */
[----:B------:R-:W-:Y:S01]  /*64f0*/  @!UP0 USHF.R.U32.HI UR4, URZ, UR13, UR4 ;  /* 0x0000000dff048299 */ /* 0x000fe20008011604 */
[----:B------:R-:W-:Y:S02]  /*6500*/  @!UP0 UMOV UR6, UR7 ;  /* 0x0000000700068c82 */ /* 0x000fe40008000000 */
[----:B----4-:R-:W-:Y:S02]  /*6510*/  @!UP0 USHF.R.U32.HI UR6, URZ, UR10, UR6 ;  /* 0x0000000aff068299 */ /* 0x010fe40008011606 */
[----:B------:R-:W-:Y:S02]  /*6520*/  @!UP0 USEL UR7, UR38, UR4, !UP2 ;  /* 0x0000000426078287 */ /* 0x000fe4000d000000 */
[----:B------:R-:W-:Y:S04]  /*6530*/  @!UP0 USEL UR6, UR37, UR6, !UP1 ;  /* 0x0000000625068287 */ /* 0x000fe8000c800000 */
[----:B------:R-:W-:Y:S02]  /*6540*/  @!UP0 UIADD3 UR4, UPT, UPT, -UR7, UR6, URZ ;  /* 0x0000000607048290 */ /* 0x000fe4000fffe1ff */
[----:B------:R-:W-:Y:S02]  /*6550*/  @!UP0 UIADD3 UR6, UPT, UPT, UR7, -UR6, URZ ;  /* 0x8000000607068290 */ /* 0x000fe4000fffe0ff */
[----:B------:R-:W-:Y:S02]  /*6560*/  @!UP0 UIMAD UR38, UR4, UR5, UR38 ;  /* 0x00000005042682a4 */ /* 0x000fe4000f8e0226 */
[----:B------:R-:W-:Y:S01]  /*6570*/  @!UP0 UIMAD UR37, UR6, UR14, UR37 ;  /* 0x0000000e062582a4 */ /* 0x000fe2000f8e0225 */
[----:B------:R-:W-:Y:S11]  /*6580*/  @!P0 BRA `(.L_x_99) ;  /* 0x00000000007c8947 */ /* 0x000ff60003800000 */
[----:B------:R-:W1:Y:S01]  /*6590*/  LDCU.64 UR8, c[0x4][0x80] ;  /* 0x01001000ff0877ac */ /* 0x000e620008000a00 */
[----:B------:R-:W-:Y:S01]  /*65a0*/  MOV R2, 0x0 ;  /* 0x0000000000027802 */ /* 0x000fe20000000f00 */
[----:B------:R-:W-:Y:S02]  /*65b0*/  HFMA2 R12, -RZ, RZ, 0, 5.9604644775390625e-08 ;  /* 0x00000001ff0c7431 */ /* 0x000fe400000001ff */
[----:B------:R-:W-:Y:S01]  /*65c0*/  IMAD.MOV.U32 R8, RZ, RZ, 0x70 ;  /* 0x00000070ff087424 */ /* 0x000fe200078e00ff */
[----:B------:R2:W4:Y:S01]  /*65d0*/  LDC.64 R14, c[0x4][R2] ;  /* 0x01000000020e7b82 */ /* 0x0005220000000a00 */
[----:B------:R-:W3:Y:S01]  /*65e0*/  LDCU.64 UR6, c[0x4][0x88] ;  /* 0x01001100ff0677ac */ /* 0x000ee20008000a00 */
[----:B------:R-:W-:Y:S01]  /*65f0*/  IMAD.MOV.U32 R13, RZ, RZ, RZ ;  /* 0x000000ffff0d7224 */ /* 0x000fe200078e00ff */
[----:B------:R-:W2:Y:S01]  /*6600*/  LDCU.64 UR4, c[0x4][0x8] ;  /* 0x01000100ff0477ac */ /* 0x000ea20008000a00 */
[----:B-1----:R-:W-:Y:S01]  /*6610*/  MOV R5, UR9 ;  /* 0x0000000900057c02 */ /* 0x002fe20008000f00 */
[----:B------:R-:W-:Y:S01]  /*6620*/  IMAD.U32 R4, RZ, RZ, UR8 ;  /* 0x00000008ff047e24 */ /* 0x000fe2000f8e00ff */
[----:B---3--:R-:W-:Y:S01]  /*6630*/  MOV R7, UR7 ;  /* 0x0000000700077c02 */ /* 0x008fe20008000f00 */
[----:B------:R-:W-:Y:S01]  /*6640*/  IMAD.U32 R6, RZ, RZ, UR6 ;  /* 0x00000006ff067e24 */ /* 0x000fe2000f8e00ff */
[----:B--2---:R-:W-:Y:S01]  /*6650*/  MOV R11, UR5 ;  /* 0x00000005000b7c02 */ /* 0x004fe20008000f00 */
[----:B------:R-:W-:Y:S02]  /*6660*/  IMAD.U32 R10, RZ, RZ, UR4 ;  /* 0x00000004ff0a7e24 */ /* 0x000fe4000f8e00ff */
[----:B------:R-:W-:Y:S07]  /*6670*/  LEPC R20, `(.L_x_100) ;  /* 0x000000001014794e */ /* 0x000fee0000000000 */
[----:B----45:R-:W-:Y:S05]  /*6680*/  CALL.ABS.NOINC R14 ;  /* 0x000000000e007343 */ /* 0x030fea0003c00000 */
.L_x_100:
[----:B------:R-:W1:Y:S01]  /*6690*/  LDCU.64 UR8, c[0x4][0x80] ;  /* 0x01001000ff0877ac */ /* 0x000e620008000a00 */
[----:B------:R-:W2:Y:S01]  /*66a0*/  LDC.64 R2, c[0x4][R2] ;  /* 0x0100000002027b82 */ /* 0x000ea20000000a00 */
[----:B------:R-:W-:Y:S02]  /*66b0*/  HFMA2 R12, -RZ, RZ, 0, 5.9604644775390625e-08 ;  /* 0x00000001ff0c7431 */ /* 0x000fe400000001ff */
[----:B------:R-:W-:Y:S02]  /*66c0*/  IMAD.MOV.U32 R8, RZ, RZ, 0x70 ;  /* 0x00000070ff087424 */ /* 0x000fe400078e00ff */
[----:B------:R-:W-:Y:S01]  /*66d0*/  IMAD.MOV.U32 R13, RZ, RZ, RZ ;  /* 0x000000ffff0d7224 */ /* 0x000fe200078e00ff */
[----:B------:R-:W3:Y:S01]  /*66e0*/  LDCU.64 UR6, c[0x4][0x88] ;  /* 0x01001100ff0677ac */ /* 0x000ee20008000a00 */
[----:B------:R-:W4:Y:S01]  /*66f0*/  LDCU.64 UR4, c[0x4][0x8] ;  /* 0x01000100ff0477ac */ /* 0x000f220008000a00 */
[----:B-1----:R-:W-:Y:S02]  /*6700*/  MOV R4, UR8 ;  /* 0x0000000800047c02 */ /* 0x002fe40008000f00 */
[----:B------:R-:W-:Y:S02]  /*6710*/  MOV R5, UR9 ;  /* 0x0000000900057c02 */ /* 0x000fe40008000f00 */
[----:B---3--:R-:W-:Y:S01]  /*6720*/  MOV R7, UR7 ;  /* 0x0000000700077c02 */ /* 0x008fe20008000f00 */
[----:B------:R-:W-:Y:S01]  /*6730*/  IMAD.U32 R6, RZ, RZ, UR6 ;  /* 0x00000006ff067e24 */ /* 0x000fe2000f8e00ff */
[----:B----4-:R-:W-:Y:S01]  /*6740*/  MOV R11, UR5 ;  /* 0x00000005000b7c02 */ /* 0x010fe20008000f00 */
[----:B------:R-:W-:Y:S02]  /*6750*/  IMAD.U32 R10, RZ, RZ, UR4 ;  /* 0x00000004ff0a7e24 */ /* 0x000fe4000f8e00ff */
[----:B------:R-:W-:Y:S07]  /*6760*/  LEPC R20, `(.L_x_99) ;  /* 0x000000001014794e */ /* 0x000fee0000000000 */
[----:B--2---:R-:W-:Y:S05]  /*6770*/  CALL.ABS.NOINC R2 ;  /* 0x0000000002007343 */ /* 0x004fea0003c00000 */
.L_x_99:
[----:B------:R-:W-:Y:S05]  /*6780*/  BSYNC.RECONVERGENT B6 ;  /* 0x0000000000067941 */ /* 0x000fea0003800200 */
.L_x_98:
[----:B------:R-:W-:Y:S02]  /*6790*/  ISETP.NE.U32.AND P0, PT, RZ, UR60, PT ;  /* 0x0000003cff007c0c */ /* 0x000fe4000bf05070 */
[C---:B------:R-:W-:Y:S02]  /*67a0*/  ISETP.NE.U32.AND P1, PT, R58.reuse, RZ, PT ;  /* 0x000000ff3a00720c */ /* 0x040fe40003f25070 */
[----:B------:R-:W-:Y:S02]  /*67b0*/  ISETP.NE.U32.AND P4, PT, R58, RZ, PT ;  /* 0x000000ff3a00720c */ /* 0x000fe40003f85070 */
[----:B------:R-:W-:Y:S02]  /*67c0*/  ISETP.NE.AND.EX P0, PT, RZ, UR61, PT, P0 ;  /* 0x0000003dff007c0c */ /* 0x000fe4000bf05300 */
[C---:B------:R-:W-:Y:S02]  /*67d0*/  ISETP.NE.AND.EX P1, PT, R59.reuse, RZ, PT, P1 ;  /* 0x000000ff3b00720c */ /* 0x040fe40003f25310 */
[----:B------:R-:W-:Y:S02]  /*67e0*/  ISETP.NE.AND.EX P4, PT, R59, RZ, P0, P4 ;  /* 0x000000ff3b00720c */ /* 0x000fe40000785340 */
[----:B---3--:R-:W-:Y:S02]  /*67f0*/  ISETP.NE.U32.AND P5, PT, R54, RZ, PT ;  /* 0x000000ff3600720c */ /* 0x008fe40003fa5070 */
[----:B------:R-:W-:Y:S02]  /*6800*/  ISETP.NE.U32.AND P3, PT, RZ, UR60, PT ;  /* 0x0000003cff007c0c */ /* 0x000fe4000bf65070 */
[----:B------:R-:W-:Y:S02]  /*6810*/  PLOP3.LUT P2, PT, PT, PT, PT, 0x8, 0x80 ;  /* 0x000000000080781c */ /* 0x000fe40003f4e170 */
[----:B------:R-:W-:Y:S02]  /*6820*/  ISETP.NE.AND.EX P5, PT, R55, RZ, PT, P5 ;  /* 0x000000ff3700720c */ /* 0x000fe40003fa5350 */
[----:B------:R-:W-:Y:S03]  /*6830*/  ISETP.NE.AND.EX P3, PT, RZ, UR61, PT, P3 ;  /* 0x0000003dff007c0c */ /* 0x000fe6000bf65330 */
[----:B------:R-:W-:Y:S01]  /*6840*/  @!P4 PLOP3.LUT P2, PT, P1, PT, PT, 0x80, 0x8 ;  /* 0x000000000008c81c */ /* 0x000fe20000f4f070 */
[----:B------:R-:W-:Y:S01]  /*6850*/  @!UPT UIADD3 URZ, UPT, UPT, URZ, URZ, URZ ;  /* 0x000000fffffff290 */ /* 0x000fe2000fffe0ff */
[----:B------:R-:W-:Y:S11]  /*6860*/  @!P1 BRA `(.L_x_101) ;  /* 0x0000000000309947 */ /* 0x000ff60003800000 */
[----:B------:R-:W-:Y:S01]  /*6870*/  ISETP.NE.U32.AND P0, PT, R56, RZ, PT ;  /* 0x000000ff3800720c */ /* 0x000fe20003f05070 */
[----:B------:R-:W1:Y:S01]  /*6880*/  LDCU.64 UR4, c[0x0][0x358] ;  /* 0x00006b00ff0477ac */ /* 0x000e620008000a00 */
[----:B------:R-:W-:Y:S02]  /*6890*/  IMAD.MOV.U32 R61, RZ, RZ, 0x1 ;  /* 0x00000001ff3d7424 */ /* 0x000fe400078e00ff */
[----:B------:R-:W-:Y:S11]  /*68a0*/  ISETP.NE.AND.EX P0, PT, R57, RZ, PT, P0 ;  /* 0x000000ff3900720c */ /* 0x000ff60003f05300 */
[----:B------:R-:W-:Y:S02]  /*68b0*/  @!UPT UIADD3 URZ, UPT, UPT, URZ, URZ, URZ ;  /* 0x000000fffffff290 */ /* 0x000fe4000fffe0ff */
[----:B------:R-:W2:Y:S01]  /*68c0*/  @P0 LDC.64 R2, c[0x0][0x888] ;  /* 0x00022200ff020b82 */ /* 0x000ea20000000a00 */
[----:B------:R-:W-:Y:S04]  /*68d0*/  @P0 IMAD R0, R58, UR36, RZ ;  /* 0x000000243a000c24 */ /* 0x000fe8000f8e02ff */
[----:B--2---:R-:W-:Y:S04]  /*68e0*/  @P0 IMAD.WIDE R2, R0, 0x4, R2 ;  /* 0x0000000400020825 */ /* 0x004fe800078e0202 */
[----:B------:R-:W-:Y:S01]  /*68f0*/  HFMA2 R0, -RZ, RZ, 0, 5.9604644775390625e-08 ;  /* 0x00000001ff007431 */ /* 0x000fe200000001ff */
[----:B-1---5:R1:W5:Y:S04]  /*6900*/  @P0 LDG.E R27, desc[UR4][R2.64] ;  /* 0x00000004021b0981 */ /* 0x022368000c1e1900 */
[----:B------:R-:W-:Y:S01]  /*6910*/  @!P0 PRMT R61, R0, 0x7610, R61 ;  /* 0x00007610003d8816 */ /* 0x000fe2000000003d */
[----:B-1----:R-:W2:Y:S06]  /*6920*/  @!P0 LDC R27, c[0x0][0x880] ;  /* 0x00022000ff1b8b82 */ /* 0x002eac0000000800 */
.L_x_101:
[----:B------:R-:W-:Y:S05]  /*6930*/  @!P5 BRA `(.L_x_102) ;  /* 0x000000000024d947 */ /* 0x000fea0003800000 */
[----:B------:R-:W-:Y:S01]  /*6940*/  ISETP.NE.U32.AND P0, PT, R52, RZ, PT ;  /* 0x000000ff3400720c */ /* 0x000fe20003f05070 */
[----:B------:R-:W1:Y:S03]  /*6950*/  LDCU.64 UR4, c[0x0][0x358] ;  /* 0x00006b00ff0477ac */ /* 0x000e660008000a00 */
[----:B------:R-:W-:Y:S11]  /*6960*/  ISETP.NE.AND.EX P0, PT, R53, RZ, PT, P0 ;  /* 0x000000ff3500720c */ /* 0x000ff60003f05300 */
[----:B------:R-:W-:Y:S02]  /*6970*/  @!UPT UIADD3 URZ, UPT, UPT, URZ, URZ, URZ ;  /* 0x000000fffffff290 */ /* 0x000fe4000fffe0ff */
[----:B------:R-:W3:Y:S01]  /*6980*/  @P0 LDC.64 R2, c[0x0][0x8a8] ;  /* 0x00022a00ff020b82 */ /* 0x000ee20000000a00 */
[----:B------:R-:W-:Y:S04]  /*6990*/  @P0 IMAD R0, R54, UR36, RZ ;  /* 0x0000002436000c24 */ /* 0x000fe8000f8e02ff */
[----:B---3--:R-:W-:Y:S05]  /*69a0*/  @P0 IMAD.WIDE R2, R0, 0x4, R2 ;  /* 0x0000000400020825 */ /* 0x008fea00078e0202 */
[----:B-1---5:R1:W5:Y:S02]  /*69b0*/  @P0 LDG.E R24, desc[UR4][R2.64] ;  /* 0x0000000402180981 */ /* 0x022364000c1e1900 */
[----:B-1----:R-:W3:Y:S02]  /*69c0*/  @!P0 LDC R24, c[0x0][0x8a0] ;  /* 0x00022800ff188b82 */ /* 0x002ee40000000800 */
.L_x_102:
[----:B--2--5:R-:W-:Y:S01]  /*69d0*/  FSETP.NEU.AND P0, PT, R27, RZ, PT ;  /* 0x000000ff1b00720b */ /* 0x024fe20003f0d000 */
[----:B------:R-:W-:Y:S01]  /*69e0*/  IMAD.SHL.U32 R80, R60, 0x4, RZ ;  /* 0x000000043c507824 */ /* 0x000fe200078e00ff */
[----:B------:R-:W-:Y:S01]  /*69f0*/  SEL R5, RZ, 0xffffffff, P3 ;  /* 0xffffffffff057807 */ /* 0x000fe20001800000 */
[----:B------:R-:W-:Y:S01]  /*6a00*/  BSSY B1, `(.L_x_103) ;  /* 0x0000042000017945 */ /* 0x000fe20003800000 */
[----:B------:R-:W-:Y:S01]  /*6a10*/  @!P4 LOP3.LUT P3, RZ, R61, 0xff, RZ, 0xc0, !PT ;  /* 0x000000ff3dffc812 */ /* 0x000fe2000786c0ff */
[----:B------:R-:W-:Y:S01]  /*6a20*/  VIADD R77, R80, UR43 ;  /* 0x0000002b504d7c36 */ /* 0x000fe20008000000 */
[----:B------:R-:W-:Y:S01]  /*6a30*/  @!P4 SEL R2, RZ, 0xffffffff, P0 ;  /* 0xffffffffff02c807 */ /* 0x000fe20000000000 */
[----:B------:R-:W-:Y:S01]  /*6a40*/  IMAD.MOV.U32 R81, RZ, RZ, 0x1 ;  /* 0x00000001ff517424 */ /* 0x000fe200078e00ff */
[----:B------:R-:W-:Y:S01]  /*6a50*/  LEA R34, R22, UR43, 0x3 ;  /* 0x0000002b16227c11 */ /* 0x000fe2000f8e18ff */
[----:B------:R-:W-:Y:S01]  /*6a60*/  IMAD.MOV.U32 R35, RZ, RZ, RZ ;  /* 0x000000ffff237224 */ /* 0x000fe200078e00ff */
[----:B------:R-:W-:Y:S02]  /*6a70*/  @P2 SEL R2, R5, R2, !P3 ;  /* 0x0000000205022207 */ /* 0x000fe40005800000 */
[----:B------:R-:W-:Y:S02]  /*6a80*/  CS2R R38, SRZ ;  /* 0x0000000000267805 */ /* 0x000fe4000001ff00 */
[----:B------:R-:W-:Y:S02]  /*6a90*/  SHF.L.U32 R3, R69, 0x1f, RZ ;  /* 0x0000001f45037819 */ /* 0x000fe400000006ff */
[----:B------:R-:W-:Y:S02]  /*6aa0*/  CS2R R36, SRZ ;  /* 0x0000000000247805 */ /* 0x000fe4000001ff00 */
[----:B------:R-:W-:Y:S02]  /*6ab0*/  @!P4 LOP3.LUT R2, R2, 0x1, RZ, 0xc0, !PT ;  /* 0x000000010202c812 */ /* 0x000fe400078ec0ff */
[----:B------:R-:W-:Y:S02]  /*6ac0*/  CS2R R42, SRZ ;  /* 0x00000000002a7805 */ /* 0x000fe4000001ff00 */
[----:B------:R-:W-:Y:S02]  /*6ad0*/  LEA.HI R25, R22, R22, RZ, 0x1 ;  /* 0x0000001616197211 */ /* 0x000fe400078f08ff */
[----:B------:R-:W-:Y:S02]  /*6ae0*/  CS2R R40, SRZ ;  /* 0x0000000000287805 */ /* 0x000fe4000001ff00 */
[----:B------:R-:W-:Y:S02]  /*6af0*/  ISETP.NE.U32.OR P6, PT, R2, 0x1, P4 ;  /* 0x000000010200780c */ /* 0x000fe400027c5470 */
[----:B------:R-:W-:Y:S02]  /*6b00*/  CS2R R46, SRZ ;  /* 0x00000000002e7805 */ /* 0x000fe4000001ff00 */
[----:B------:R-:W-:Y:S01]  /*6b10*/  LOP3.LUT P4, R66, R61, 0xff, RZ, 0xc0, !PT ;  /* 0x000000ff3d427812 */ /* 0x000fe2000788c0ff */
[C---:B------:R-:W-:Y:S01]  /*6b20*/  IMAD.SHL.U32 R0, R25.reuse, 0x80, RZ ;  /* 0x0000008019007824 */ /* 0x040fe200078e00ff */
[----:B------:R-:W-:Y:S02]  /*6b30*/  SEL R2, RZ, 0xffffffff, P0 ;  /* 0xffffffffff027807 */ /* 0x000fe40000000000 */
[----:B------:R-:W-:Y:S02]  /*6b40*/  CS2R R44, SRZ ;  /* 0x00000000002c7805 */ /* 0x000fe4000001ff00 */
[----:B------:R-:W-:Y:S02]  /*6b50*/  LOP3.LUT R25, R25, 0xffe, RZ, 0xc0, !PT ;  /* 0x00000ffe19197812 */ /* 0x000fe400078ec0ff */
[----:B------:R-:W-:Y:S02]  /*6b60*/  CS2R R50, SRZ ;  /* 0x0000000000327805 */ /* 0x000fe4000001ff00 */
[----:B------:R-:W-:Y:S02]  /*6b70*/  @P1 SEL R2, R5, R2, !P4 ;  /* 0x0000000205021207 */ /* 0x000fe40006000000 */
[----:B------:R-:W-:Y:S02]  /*6b80*/  CS2R R48, SRZ ;  /* 0x0000000000307805 */ /* 0x000fe4000001ff00 */
[----:B------:R-:W-:Y:S01]  /*6b90*/  LOP3.LUT R0, R0, 0xffffff00, RZ, 0xc0, !PT ;  /* 0xffffff0000007812 */ /* 0x000fe200078ec0ff */
[----:B------:R-:W-:Y:S01]  /*6ba0*/  IMAD.IADD R25, R22, 0x1, -R25 ;  /* 0x0000000116197824 */ /* 0x000fe200078e0a19 */
[----:B------:R-:W-:Y:S01]  /*6bb0*/  LOP3.LUT R2, R2, 0x1, RZ, 0xc0, !PT ;  /* 0x0000000102027812 */ /* 0x000fe200078ec0ff */
[----:B------:R-:W-:Y:S01]  /*6bc0*/  VIADD R78, R77, 0x400 ;  /* 0x000004004d4e7836 */ /* 0x000fe20000000000 */
[----:B------:R-:W-:Y:S01]  /*6bd0*/  @P6 SHF.L.U32 R4, RZ, 0x1f, RZ ;  /* 0x0000001fff046819 */ /* 0x000fe200000006ff */
[----:B------:R-:W-:Y:S01]  /*6be0*/  IMAD.IADD R0, R23, 0x1, R0 ;  /* 0x0000000117007824 */ /* 0x000fe200078e0200 */
[----:B------:R-:W-:Y:S01]  /*6bf0*/  ISETP.NE.U32.AND P5, PT, R2, 0x1, PT ;  /* 0x000000010200780c */ /* 0x000fe20003fa5070 */
[----:B------:R-:W-:Y:S01]  /*6c00*/  IMAD.IADD R76, R70, 0x1, R77 ;  /* 0x00000001464c7824 */ /* 0x000fe200078e024d */
[----:B------:R-:W1:Y:S01]  /*6c10*/  @P6 SYNCS.PHASECHK.TRANS64.TRYWAIT P3, [UR43+0x20], R4 ;  /* 0x00002004ff0065a7 */ /* 0x000e62000806112b */
[----:B------:R-:W-:Y:S01]  /*6c20*/  P2R R75, PR, RZ, 0x40 ;  /* 0x00000040ff4b7803 */ /* 0x000fe20000000000 */
[----:B------:R-:W-:Y:S01]  /*6c30*/  IMAD R25, R25, 0x100000, R0 ;  /* 0x0010000019197824 */ /* 0x000fe200078e0200 */
[----:B------:R-:W-:Y:S01]  /*6c40*/  P2R R82, PR, RZ, 0x20 ;  /* 0x00000020ff527803 */ /* 0x000fe20000000000 */
[----:B------:R2:W4:Y:S01]  /*6c50*/  SYNCS.PHASECHK.TRANS64.TRYWAIT P2, [R34+URZ+0x90], R3 ;  /* 0x00009003220075a7 */ /* 0x00052200080411ff */
[----:B-1----:R-:W-:Y:S01]  /*6c60*/  @P6 SEL R81, RZ, 0x1, !P3 ;  /* 0x00000001ff516807 */ /* 0x002fe20005800000 */
[----:B--2---:R-:W-:Y:S06]  /*6c70*/  @!P6 BRA `(.L_x_104) ;  /* 0x000000000068e947 */ /* 0x004fec0003800000 */
[----:B------:R-:W-:Y:S01]  /*6c80*/  @P5 IMAD R5, R71, 0x4, R78 ;  /* 0x0000000447055824 */ /* 0x000fe200078e024e */
[----:B------:R-:W-:Y:S01]  /*6c90*/  ISETP.NE.AND P0, PT, R81, RZ, PT ;  /* 0x000000ff5100720c */ /* 0x000fe20003f05270 */
[----:B------:R-:W-:Y:S01]  /*6ca0*/  @P5 IMAD R2, R71, 0x4, R77 ;  /* 0x0000000447025824 */ /* 0x000fe200078e024d */
[----:B------:R-:W-:Y:S01]  /*6cb0*/  BSSY B0, `(.L_x_105) ;  /* 0x000000e000007945 */ /* 0x000fe20003800000 */
[----:B------:R-:W-:Y:S01]  /*6cc0*/  IMAD.MOV.U32 R38, RZ, RZ, RZ ;  /* 0x000000ffff267224 */ /* 0x000fe200078e00ff */
[----:B------:R-:W-:Y:S01]  /*6cd0*/  CS2R R42, SRZ ;  /* 0x00000000002a7805 */ /* 0x000fe2000001ff00 */
[----:B------:R-:W-:Y:S01]  /*6ce0*/  @P5 IMAD.IADD R4, R70, 0x1, R5 ;  /* 0x0000000146045824 */ /* 0x000fe200078e0205 */
[----:B------:R-:W-:Y:S02]  /*6cf0*/  CS2R R40, SRZ ;  /* 0x0000000000287805 */ /* 0x000fe4000001ff00 */
[----:B------:R-:W-:Y:S02]  /*6d00*/  CS2R R36, SRZ ;  /* 0x0000000000247805 */ /* 0x000fe4000001ff00 */
[----:B------:R-:W-:Y:S02]  /*6d10*/  CS2R R50, SRZ ;  /* 0x0000000000327805 */ /* 0x000fe4000001ff00 */
[----:B------:R-:W-:Y:S02]  /*6d20*/  CS2R R48, SRZ ;  /* 0x0000000000307805 */ /* 0x000fe4000001ff00 */
[----:B------:R-:W-:Y:S02]  /*6d30*/  CS2R R46, SRZ ;  /* 0x00000000002e7805 */ /* 0x000fe4000001ff00 */
[----:B------:R-:W-:Y:S01]  /*6d40*/  CS2R R44, SRZ ;  /* 0x00000000002c7805 */ /* 0x000fe2000001ff00 */
[----:B------:R-:W-:Y:S06]  /*6d50*/  @P0 BRA `(.L_x_106) ;  /* 0x00000000000c0947 */ /* 0x000fec0003800000 */
[----:B------:R-:W-:Y:S04]  /*6d60*/  SHF.L.U32 R5, RZ, 0x1f, RZ ;  /* 0x0000001fff057819 */ /* 0x000fe800000006ff */
[----:B------:R-:W1:Y:S02]  /*6d70*/  SYNCS.PHASECHK.TRANS64.TRYWAIT P0, [UR43+0x20], R5 ;  /* 0x00002005ff0075a7 */ /* 0x000e64000800112b */
[----:B-1----:R-:W-:Y:S05]  /*6d80*/  @!P0 BRA `(.L_x_107) ;  /* 0x0000005800808947 */ /* 0x002fea0003800000 */
.L_x_106:
[----:B------:R-:W-:Y:S05]  /*6d90*/  BSYNC B0 ;  /* 0x0000000000007941 */ /* 0x000fea0003800000 */
.L_x_105:
[----:B------:R-:W-:Y:S01]  /*6da0*/  ISETP.NE.AND P0, PT, R82, RZ, PT ;  /* 0x000000ff5200720c */ /* 0x000fe20003f05270 */
[----:B------:R-:W-:Y:S11]  /*6db0*/  HFMA2 R35, -RZ, RZ, 0, 5.9604644775390625e-08 ;  /* 0x00000001ff237431 */ /* 0x000ff600000001ff */
[----:B------:R-:W-:Y:S01]  /*6dc0*/  @!UPT UIADD3 URZ, UPT, UPT, URZ, URZ, URZ ;  /* 0x000000fffffff290 */ /* 0x000fe2000fffe0ff */
[----:B------:R-:W-:Y:S05]  /*6dd0*/  @P0 WARPSYNC.ALL ;  /* 0x0000000000000948 */ /* 0x000fea0003800000 */
[----:B------:R2:W1:Y:S04]  /*6de0*/  @P0 LDSM.16.M88.4 R40, [R2+0x400] ;  /* 0x000400000228083b */ /* 0x0004680000000200 */
[----:B------:R2:W1:Y:S04]  /*6df0*/  @P0 LDSM.16.M88.4 R36, [R4] ;  /* 0x000000000424083b */ /* 0x0004680000000200 */
[----:B------:R2:W1:Y:S04]  /*6e00*/  @P0 LDSM.16.M88.4 R48, [R80+UR43+0x400] ;  /* 0x0004002b5030083b */ /* 0x0004680008000200 */
[----:B------:R2:W1:Y:S02]  /*6e10*/  @P0 LDSM.16.M88.4 R44, [R76+0x400] ;  /* 0x000400004c2c083b */ /* 0x0004640000000200 */
.L_x_104:
[----:B------:R-:W-:Y:S05]  /*6e20*/  BSYNC B1 ;  /* 0x0000000000017941 */ /* 0x000fea0003800000 */
.L_x_103:
[----:B-1----:R-:W-:Y:S04]  /*6e30*/  SHF.R.U32.HI R5, RZ, 0x15, R25 ;  /* 0x00000015ff057819 */ /* 0x002fe80000011619 */
[----:B------:R-:W-:Y:S01]  /*6e40*/  LOP3.LUT P0, RZ, R5, 0x3, R62, 0x48, !PT ;  /* 0x0000000305ff7812 */ /* 0x000fe2000780483e */
[----:B------:R-:W-:Y:S01]  /*6e50*/  @!UPT UIADD3 URZ, UPT, UPT, URZ, URZ, URZ ;  /* 0x000000fffffff290 */ /* 0x000fe2000fffe0ff */
[----:B----4-:R-:W-:Y:S11]  /*6e60*/  @P2 BRA `(.L_x_108) ;  /* 0x0000000000082947 */ /* 0x010ff60003800000 */
[----:B------:R-:W1:Y:S02]  /*6e70*/  SYNCS.PHASECHK.TRANS64.TRYWAIT P1, [R34+URZ+0x90], R3 ;  /* 0x00009003220075a7 */ /* 0x000e6400080211ff */
[----:B-1----:R-:W-:Y:S05]  /*6e80*/  @!P1 BRA `(.L_x_109) ;  /* 0x0000005800589947 */ /* 0x002fea0003800000 */
.L_x_108:
[----:B------:R-:W-:Y:S05]  /*6e90*/  @!P0 BRA `(.L_x_110) ;  /* 0x0000000000408947 */ /* 0x000fea0003800000 */
[----:B------:R-:W4:Y:S01]  /*6ea0*/  LDCU.64 UR8, c[0x4][0x70] ;  /* 0x01000e00ff0877ac */ /* 0x000f220008000a00 */
[----:B-1----:R-:W-:Y:S01]  /*6eb0*/  MOV R3, 0x0 ;  /* 0x0000000000037802 */ /* 0x002fe20000000f00 */
[----:B------:R-:W-:Y:S02]  /*6ec0*/  HFMA2 R12, -RZ, RZ, 0, 5.9604644775390625e-08 ;  /* 0x00000001ff0c7431 */ /* 0x000fe400000001ff */
[----:B------:R-:W-:Y:S02]  /*6ed0*/  IMAD.MOV.U32 R8, RZ, RZ, 0x192 ;  /* 0x00000192ff087424 */ /* 0x000fe400078e00ff */
[----:B------:R-:W-:Y:S01]  /*6ee0*/  IMAD.MOV.U32 R13, RZ, RZ, RZ ;  /* 0x000000ffff0d7224 */ /* 0x000fe200078e00ff */
[----:B------:R-:W1:Y:S01]  /*6ef0*/  LDCU.64 UR6, c[0x4][0x78] ;  /* 0x01000f00ff0677ac */ /* 0x000e620008000a00 */
[----:B--2---:R-:W2:Y:S01]  /*6f00*/  LDC.64 R2, c[0x4][R3] ;  /* 0x0100000003027b82 */ /* 0x004ea20000000a00 */
[----:B------:R-:W5:Y:S01]  /*6f10*/  LDCU.64 UR4, c[0x4][0x10] ;  /* 0x01000200ff0477ac */ /* 0x000f620008000a00 */
[----:B----4-:R-:W-:Y:S01]  /*6f20*/  MOV R5, UR9 ;  /* 0x0000000900057c02 */ /* 0x010fe20008000f00 */
[----:B------:R-:W-:Y:S01]  /*6f30*/  IMAD.U32 R4, RZ, RZ, UR8 ;  /* 0x00000008ff047e24 */ /* 0x000fe2000f8e00ff */
[----:B-1----:R-:W-:Y:S01]  /*6f40*/  MOV R7, UR7 ;  /* 0x0000000700077c02 */ /* 0x002fe20008000f00 */
[----:B------:R-:W-:Y:S01]  /*6f50*/  IMAD.U32 R6, RZ, RZ, UR6 ;  /* 0x00000006ff067e24 */ /* 0x000fe2000f8e00ff */
[----:B-----5:R-:W-:Y:S01]  /*6f60*/  MOV R11, UR5 ;  /* 0x00000005000b7c02 */ /* 0x020fe20008000f00 */
[----:B------:R-:W-:Y:S02]  /*6f70*/  IMAD.U32 R10, RZ, RZ, UR4 ;  /* 0x00000004ff0a7e24 */ /* 0x000fe4000f8e00ff */
[----:B------:R-:W-:Y:S07]  /*6f80*/  LEPC R20, `(.L_x_110) ;  /* 0x000000001014794e */ /* 0x000fee0000000000 */
[----:B--23--:R-:W-:Y:S05]  /*6f90*/  CALL.ABS.NOINC R2 ;  /* 0x0000000002007343 */ /* 0x00cfea0003c00000 */
.L_x_110:
[----:B------:R-:W-:Y:S01]  /*6fa0*/  LOP3.LUT R20, R48, 0xffffe000, RZ, 0xc0, !PT ;  /* 0xffffe00030147812 */ /* 0x000fe200078ec0ff */
[----:B------:R-:W-:Y:S05]  /*6fb0*/  WARPSYNC.ALL ;  /* 0x0000000000007948 */ /* 0x000fea0003800000 */
[----:B------:R-:W-:Y:S01]  /*6fc0*/  R2UR UR4, R25 ;  /* 0x00000000190472ca */ /* 0x000fe200000e0000 */
[----:B------:R-:W-:Y:S01]  /*6fd0*/  IMAD.SHL.U32 R83, R71, 0x4, RZ ;  /* 0x0000000447537824 */ /* 0x000fe200078e00ff */
[----:B------:R-:W-:Y:S01]  /*6fe0*/  LOP3.LUT R21, R49, 0xffffe000, RZ, 0xc0, !PT ;  /* 0xffffe00031157812 */ /* 0x000fe200078ec0ff */
[----:B------:R-:W-:Y:S01]  /*6ff0*/  BSSY.RECONVERGENT B0, `(.L_x_111) ;  /* 0x0000059000007945 */ /* 0x000fe20003800200 */
[----:B------:R-:W-:Y:S02]  /*7000*/  LOP3.LUT R26, R51, 0xffffe000, RZ, 0xc0, !PT ;  /* 0xffffe000331a7812 */ /* 0x000fe400078ec0ff */
[----:B------:R-:W-:Y:S02]  /*7010*/  LOP3.LUT R32, R45, 0xffffe000, RZ, 0xc0, !PT ;  /* 0xffffe0002d207812 */ /* 0x000fe400078ec0ff */
[----:B------:R-:W-:Y:S02]  /*7020*/  LOP3.LUT R33, R46, 0xffffe000, RZ, 0xc0, !PT ;  /* 0xffffe0002e217812 */ /* 0x000fe400078ec0ff */
[----:B------:R-:W-:Y:S02]  /*7030*/  IADD3 R78, PT, PT, R78, R83, RZ ;  /* 0x000000534e4e7210 */ /* 0x000fe40007ffe0ff */
[----:B------:R-:W-:Y:S01]  /*7040*/  ISETP.NE.AND P0, PT, R72, RZ, PT ;  /* 0x000000ff4800720c */ /* 0x000fe20003f05270 */
[----:B--2---:R-:W3:Y:S02]  /*7050*/  LDTM.16dp128bit.x8 R4, tmem[UR4] ;  /* 0x00000004000479ee */ /* 0x004ee40008180000 */
[----:B------:R-:W-:Y:S02]  /*7060*/  IMAD.IADD R79, R70, 0x1, R78 ;  /* 0x00000001464f7824 */ /* 0x000fe400078e024e */
[C---:B---3--:R-:W-:Y:S01]  /*7070*/  FMUL R0, R24.reuse, R4 ;  /* 0x0000000418007220 */ /* 0x048fe20000400000 */
[C---:B------:R-:W-:Y:S01]  /*7080*/  FMUL R2, R24.reuse, R5 ;  /* 0x0000000518027220 */ /* 0x040fe20000400000 */
[C---:B-1----:R-:W-:Y:S01]  /*7090*/  FMUL R3, R24.reuse, R6 ;  /* 0x0000000618037220 */ /* 0x042fe20000400000 */
[----:B------:R-:W-:Y:S01]  /*70a0*/  FMUL R7, R24, R7 ;  /* 0x0000000718077220 */ /* 0x000fe20000400000 */
[C---:B------:R-:W-:Y:S01]  /*70b0*/  FFMA R28, R27.reuse, R20, R0 ;  /* 0x000000141b1c7223 */ /* 0x040fe20000000000 */
[----:B------:R-:W-:Y:S01]  /*70c0*/  LOP3.LUT R20, R50, 0xffffe000, RZ, 0xc0, !PT ;  /* 0xffffe00032147812 */ /* 0x000fe200078ec0ff */
[C---:B------:R-:W-:Y:S01]  /*70d0*/  FFMA R29, R27.reuse, R21, R2 ;  /* 0x000000151b1d7223 */ /* 0x040fe20000000002 */
[----:B------:R-:W-:Y:S01]  /*70e0*/  LOP3.LUT R21, R44, 0xffffe000, RZ, 0xc0, !PT ;  /* 0xffffe0002c157812 */ /* 0x000fe200078ec0ff */
[C---:B------:R-:W-:Y:S01]  /*70f0*/  FMUL R4, R24.reuse, R8 ;  /* 0x0000000818047220 */ /* 0x040fe20000400000 */
[----:B------:R-:W-:Y:S01]  /*7100*/  F2FP.TF32.F32.PACK_B R28, R28 ;  /* 0x0000001cff1c723e */ /* 0x000fe200024050ff */
[----:B------:R-:W-:Y:S01]  /*7110*/  FFMA R30, R27, R20, R3 ;  /* 0x000000141b1e7223 */ /* 0x000fe20000000003 */
[----:B------:R-:W-:Y:S01]  /*7120*/  LOP3.LUT R20, R47, 0xffffe000, RZ, 0xc0, !PT ;  /* 0xffffe0002f147812 */ /* 0x000fe200078ec0ff */
[C---:B------:R-:W-:Y:S01]  /*7130*/  FMUL R5, R24.reuse, R9 ;  /* 0x0000000918057220 */ /* 0x040fe20000400000 */
[----:B------:R-:W-:Y:S01]  /*7140*/  F2FP.TF32.F32.PACK_B R29, R29 ;  /* 0x0000001dff1d723e */ /* 0x000fe200024050ff */
[C---:B------:R-:W-:Y:S01]  /*7150*/  FMUL R6, R24.reuse, R10 ;  /* 0x0000000a18067220 */ /* 0x040fe20000400000 */
[----:B------:R-:W-:Y:S01]  /*7160*/  F2FP.TF32.F32.PACK_B R30, R30 ;  /* 0x0000001eff1e723e */ /* 0x000fe200024050ff */
[----:B------:R-:W-:Y:S01]  /*7170*/  FFMA R31, R27, R26, R7 ;  /* 0x0000001a1b1f7223 */ /* 0x000fe20000000007 */
[----:B------:R-:W-:Y:S01]  /*7180*/  LOP3.LUT R26, R41, 0xffffe000, RZ, 0xc0, !PT ;  /* 0xffffe000291a7812 */ /* 0x000fe200078ec0ff */
[----:B------:R-:W-:Y:S01]  /*7190*/  FMUL R11, R24, R11 ;  /* 0x0000000b180b7220 */ /* 0x000fe20000400000 */
[C---:B------:R-:W-:Y:S01]  /*71a0*/  FFMA R4, R27.reuse, R21, R4 ;  /* 0x000000151b047223 */ /* 0x040fe20000000004 */
[----:B------:R-:W-:Y:S01]  /*71b0*/  LOP3.LUT R21, R40, 0xffffe000, RZ, 0xc0, !PT ;  /* 0xffffe00028157812 */ /* 0x000fe200078ec0ff */
[C---:B------:R-:W-:Y:S01]  /*71c0*/  FFMA R5, R27.reuse, R32, R5 ;  /* 0x000000201b057223 */ /* 0x040fe20000000005 */
[----:B------:R-:W-:Y:S01]  /*71d0*/  F2FP.TF32.F32.PACK_B R31, R31 ;  /* 0x0000001fff1f723e */ /* 0x000fe200024050ff */
        /* <DEDUP_REMOVED lines=8> */
[----:B------:R1:W-:Y:S01]  /*7260*/  STSM.16.M88.4 [R77+0x400], R28 ;  /* 0x0004001c4d007844 */ /* 0x0003e20000000200 */
[----:B------:R-:W-:Y:S01]  /*7270*/  F2FP.TF32.F32.PACK_B R6, R6 ;  /* 0x00000006ff06723e */ /* 0x000fe200024050ff */
[C---:B------:R-:W-:Y:S01]  /*7280*/  FMUL R10, R24.reuse, R14 ;  /* 0x0000000e180a7220 */ /* 0x040fe20000400000 */
[----:B------:R-:W-:Y:S01]  /*7290*/  F2FP.TF32.F32.PACK_B R7, R7 ;  /* 0x00000007ff07723e */ /* 0x000fe200024050ff */
[----:B------:R-:W-:Y:S01]  /*72a0*/  FMUL R15, R24, R15 ;  /* 0x0000000f180f7220 */ /* 0x000fe20000400000 */
[C---:B------:R-:W-:Y:S01]  /*72b0*/  FFMA R8, R27.reuse, R21, R8 ;  /* 0x000000151b087223 */ /* 0x040fe20000000008 */
[C---:B------:R-:W-:Y:S01]  /*72c0*/  FFMA R9, R27.reuse, R26, R9 ;  /* 0x0000001a1b097223 */ /* 0x040fe20000000009 */
[C---:B------:R-:W-:Y:S01]  /*72d0*/  FFMA R10, R27.reuse, R33, R10 ;  /* 0x000000211b0a7223 */ /* 0x040fe2000000000a */
[----:B------:R1:W-:Y:S01]  /*72e0*/  STSM.16.M88.4 [R76+0x400], R4 ;  /* 0x000400044c007844 */ /* 0x0003e20000000200 */
[----:B------:R-:W-:Y:S01]  /*72f0*/  LOP3.LUT R21, R36, 0xffffe000, RZ, 0xc0, !PT ;  /* 0xffffe00024157812 */ /* 0x000fe200078ec0ff */
[----:B------:R-:W-:Y:S01]  /*7300*/  FFMA R11, R27, R20, R15 ;  /* 0x000000141b0b7223 */ /* 0x000fe2000000000f */
[----:B------:R-:W-:Y:S01]  /*7310*/  LOP3.LUT R20, R37, 0xffffe000, RZ, 0xc0, !PT ;  /* 0xffffe00025147812 */ /* 0x000fe200078ec0ff */
[C---:B------:R-:W-:Y:S01]  /*7320*/  FMUL R12, R24.reuse, R16 ;  /* 0x00000010180c7220 */ /* 0x040fe20000400000 */
[----:B------:R-:W-:Y:S01]  /*7330*/  FMUL R13, R24, R17 ;  /* 0x00000011180d7220 */ /* 0x000fe20000400000 */
[----:B------:R-:W-:Y:S01]  /*7340*/  LOP3.LUT R33, R38, 0xffffe000, RZ, 0xc0, !PT ;  /* 0xffffe00026217812 */ /* 0x000fe200078ec0ff */
[C---:B------:R-:W-:Y:S01]  /*7350*/  FMUL R14, R24.reuse, R18 ;  /* 0x00000012180e7220 */ /* 0x040fe20000400000 */
[----:B------:R-:W-:Y:S01]  /*7360*/  LOP3.LUT R26, R39, 0xffffe000, RZ, 0xc0, !PT ;  /* 0xffffe000271a7812 */ /* 0x000fe200078ec0ff */
[----:B------:R-:W-:Y:S01]  /*7370*/  FMUL R19, R24, R19 ;  /* 0x0000001318137220 */ /* 0x000fe20000400000 */
[C---:B------:R-:W-:Y:S01]  /*7380*/  FFMA R12, R27.reuse, R21, R12 ;  /* 0x000000151b0c7223 */ /* 0x040fe2000000000c */
[C---:B------:R-:W-:Y:S01]  /*7390*/  FFMA R13, R27.reuse, R20, R13 ;  /* 0x000000141b0d7223 */ /* 0x040fe2000000000d */
[C---:B------:R-:W-:Y:S01]  /*73a0*/  FFMA R14, R27.reuse, R33, R14 ;  /* 0x000000211b0e7223 */ /* 0x040fe2000000000e */
[----:B------:R-:W-:Y:S01]  /*73b0*/  FFMA R15, R27, R26, R19 ;  /* 0x0000001a1b0f7223 */ /* 0x000fe20000000013 */
[----:B------:R-:W-:Y:S02]  /*73c0*/  F2FP.TF32.F32.PACK_B R8, R8 ;  /* 0x00000008ff08723e */ /* 0x000fe400024050ff */
[----:B------:R-:W-:Y:S02]  /*73d0*/  F2FP.TF32.F32.PACK_B R9, R9 ;  /* 0x00000009ff09723e */ /* 0x000fe400024050ff */
[----:B------:R-:W-:Y:S02]  /*73e0*/  F2FP.TF32.F32.PACK_B R10, R10 ;  /* 0x0000000aff0a723e */ /* 0x000fe400024050ff */
[----:B------:R-:W-:Y:S02]  /*73f0*/  F2FP.TF32.F32.PACK_B R11, R11 ;  /* 0x0000000bff0b723e */ /* 0x000fe400024050ff */
[----:B------:R-:W-:Y:S02]  /*7400*/  F2FP.TF32.F32.PACK_B R12, R12 ;  /* 0x0000000cff0c723e */ /* 0x000fe400024050ff */
[----:B------:R-:W-:Y:S01]  /*7410*/  F2FP.TF32.F32.PACK_B R13, R13 ;  /* 0x0000000dff0d723e */ /* 0x000fe200024050ff */
[----:B------:R1:W-:Y:S01]  /*7420*/  STSM.16.M88.4 [R78], R8 ;  /* 0x000000084e007844 */ /* 0x0003e20000000200 */
[----:B------:R-:W-:Y:S02]  /*7430*/  F2FP.TF32.F32.PACK_B R14, R14 ;  /* 0x0000000eff0e723e */ /* 0x000fe400024050ff */
[----:B------:R-:W-:Y:S05]  /*7440*/  F2FP.TF32.F32.PACK_B R15, R15 ;  /* 0x0000000fff0f723e */ /* 0x000fea00024050ff */
[----:B------:R1:W-:Y:S01]  /*7450*/  STSM.16.M88.4 [R79], R12 ;  /* 0x0000000c4f007844 */ /* 0x0003e20000000200 */
[----:B------:R-:W-:Y:S01]  /*7460*/  @!PT LDS RZ, [RZ] ;  /* 0x00000000fffff984 */ /* 0x000fe20000000800 */
[----:B------:R-:W-:Y:S01]  /*7470*/  @!PT LDS RZ, [RZ] ;  /* 0x00000000fffff984 */ /* 0x000fe20000000800 */
[----:B------:R-:W-:Y:S01]  /*7480*/  @!PT LDS RZ, [RZ] ;  /* 0x00000000fffff984 */ /* 0x000fe20000000800 */
[----:B------:R-:W-:Y:S01]  /*7490*/  @!PT LDS RZ, [RZ] ;  /* 0x00000000fffff984 */ /* 0x000fe20000000800 */
[----:B------:R2:W-:Y:S07]  /*74a0*/  MEMBAR.ALL.CTA ;  /* 0x0000000000007992 */ /* 0x0005ee0000008000 */
[----:B--2---:R-:W2:Y:S02]  /*74b0*/  FENCE.VIEW.ASYNC.S ;  /* 0x00000000000073c6 */ /* 0x004ea40000000000 */
[----:B--2---:R-:W-:Y:S06]  /*74c0*/  BAR.SYNC.DEFER_BLOCKING 0x1, 0x80 ;  /* 0x0042000000007b1d */ /* 0x004fec0000010000 */
[----:B------:R-:W-:Y:S05]  /*74d0*/  @P0 BRA `(.L_x_112) ;  /* 0x0000000000280947 */ /* 0x000fea0003800000 */
[----:B------:R-:W-:Y:S01]  /*74e0*/  UIADD3 UR4, UPT, UPT, UR43, 0x400, URZ ;  /* 0x000004002b047890 */ /* 0x000fe2000fffe0ff */
[----:B------:R-:W-:Y:S05]  /*74f0*/  UMOV UR51, UR36 ;  /* 0x0000002400337c82 */ /* 0x000fea0008000000 */
[----:B------:R-:W-:Y:S01]  /*7500*/  MOV R65, UR4 ;  /* 0x0000000400417c02 */ /* 0x000fe20008000f00 */
[----:B------:R-:W-:Y:S03]  /*7510*/  UIADD3 UR4, UP0, UPT, UR54, 0x680, URZ ;  /* 0x0000068036047890 */ /* 0x000fe6000ff1e0ff */
[----:B------:R-:W-:Y:S01]  /*7520*/  R2UR UR48, R65 ;  /* 0x00000000413072ca */ /* 0x000fe200000e0000 */
[----:B------:R-:W-:Y:S11]  /*7530*/  UIADD3.X UR5, UPT, UPT, URZ, UR55, URZ, UP0, !UPT ;  /* 0x00000037ff057290 */ /* 0x000ff600087fe4ff */
[----:B------:R-:W-:Y:S01]  /*7540*/  @!UPT UIADD3 URZ, UPT, UPT, URZ, URZ, URZ ;  /* 0x000000fffffff290 */ /* 0x000fe2000fffe0ff */
[----:B------:R2:W-:Y:S01]  /*7550*/  UTMASTG.3D [UR48], [UR4] ;  /* 0x00000030040073b5 */ /* 0x0005e20008010000 */
[----:B------:R0:W-:Y:S01]  /*7560*/  UTMACMDFLUSH ;  /* 0x00000000000079b7 */ /* 0x0001e20000000000 */
[----:B--2---:R-:W-:Y:S04]  /*7570*/  DEPBAR.LE SB0, 0x1 ;  /* 0x000080400000791a */ /* 0x004fe80000000000 */
.L_x_112:
[----:B------:R-:W-:Y:S05]  /*7580*/  BSYNC.RECONVERGENT B0 ;  /* 0x0000000000007941 */ /* 0x000fea0003800200 */
.L_x_111:
[----:B------:R-:W-:Y:S01]  /*7590*/  BAR.SYNC.DEFER_BLOCKING 0x1, 0x80 ;  /* 0x0042000000007b1d */ /* 0x000fe20000010000 */
[----:B------:R-:W-:Y:S01]  /*75a0*/  ISETP.NE.AND P1, PT, R75, RZ, PT ;  /* 0x000000ff4b00720c */ /* 0x000fe20003f25270 */
[----:B------:R-:W-:Y:S01]  /*75b0*/  UISETP.NE.AND UP0, UPT, UR53, URZ, UPT ;  /* 0x000000ff3500728c */ /* 0x000fe2000bf05270 */
[----:B------:R-:W-:Y:S11]  /*75c0*/  LEA R3, R35, UR43, 0x3 ;  /* 0x0000002b23037c11 */ /* 0x000ff6000f8e18ff */
[----:B------:R-:W-:Y:S01]  /*75d0*/  @P1 SHF.L.U32 R2, RZ, 0x1f, RZ ;  /* 0x0000001fff021819 */ /* 0x000fe200000006ff */
[----:B------:R-:W-:Y:S06]  /*75e0*/  BRA.U !UP0, `(.L_x_113) ;  /* 0x0000000108247547 */ /* 0x000fec000b800000 */
[----:B-1----:R-:W-:Y:S01]  /*75f0*/  IMAD.U32 R5, RZ, RZ, UR47 ;  /* 0x0000002fff057e24 */ /* 0x002fe2000f8e00ff */
[----:B------:R-:W-:Y:S01]  /*7600*/  MOV R0, UR52 ;  /* 0x0000003400007c02 */ /* 0x000fe20008000f00 */
[----:B------:R-:W-:Y:S03]  /*7610*/  UIADD3 UR4, UPT, UPT, UR47, 0x1, URZ ;  /* 0x000000012f047890 */ /* 0x000fe6000fffe0ff */
[----:B------:R-:W-:Y:S01]  /*7620*/  @P1 LEA R5, R5, UR43, 0x3 ;  /* 0x0000002b05051c11 */ /* 0x000fe2000f8e18ff */
[----:B------:R-:W-:Y:S04]  /*7630*/  UISETP.NE.AND UP0, UPT, UR4, 0x4, UPT ;  /* 0x000000040400788c */ /* 0x000fe8000bf05270 */
[----:B------:R-:W-:Y:S01]  /*7640*/  @P1 VIADD R5, R5, 0x40 ;  /* 0x0000004005051836 */ /* 0x000fe20000000000 */
[----:B------:R-:W-:Y:S04]  /*7650*/  USEL UR47, UR4, URZ, UP0 ;  /* 0x000000ff042f7287 */ /* 0x000fe80008000000 */
[----:B------:R-:W-:Y:S04]  /*7660*/  @P1 PRMT R0, R0, 0x654, R5 ;  /* 0x0000065400001816 */ /* 0x000fe80000000005 */
[----:B------:R2:W-:Y:S04]  /*7670*/  @P1 SYNCS.ARRIVE.TRANS64.RED.A1T0 RZ, [R0+URZ], RZ ;  /* 0x000000ff00ff19a7 */ /* 0x0005e800081004ff */
.L_x_113:
[----:B------:R-:W3:Y:S01]  /*7680*/  @P1 SYNCS.PHASECHK.TRANS64.TRYWAIT P0, [R3+URZ+0x20], R2 ;  /* 0x00002002030015a7 */ /* 0x000ee200080011ff */
[----:B------:R-:W-:Y:S01]  /*7690*/  BSSY B1, `(.L_x_114) ;  /* 0x0000017000017945 */ /* 0x000fe20003800000 */
[----:B---3--:R-:W-:Y:S03]  /*76a0*/  @P1 SEL R81, RZ, 0x1, !P0 ;  /* 0x00000001ff511807 */ /* 0x008fe60004000000 */
[----:B------:R-:W-:Y:S05]  /*76b0*/  @!P1 BRA `(.L_x_115) ;  /* 0x0000000000509947 */ /* 0x000fea0003800000 */
[----:B------:R-:W-:Y:S01]  /*76c0*/  ISETP.NE.AND P1, PT, R82, RZ, PT ;  /* 0x000000ff5200720c */ /* 0x000fe20003f25270 */
[----:B------:R-:W-:Y:S01]  /*76d0*/  BSSY B0, `(.L_x_116) ;  /* 0x000000a000007945 */ /* 0x000fe20003800000 */
[----:B------:R-:W-:Y:S11]  /*76e0*/  ISETP.NE.AND P0, PT, R81, RZ, PT ;  /* 0x000000ff5100720c */ /* 0x000ff60003f05270 */
[----:B-1----:R-:W-:Y:S04]  /*76f0*/  @P1 IMAD R4, R35, 0x2000, R80 ;  /* 0x0000200023041824 */ /* 0x002fe800078e0250 */
[----:B------:R-:W-:Y:S05]  /*7700*/  @P1 VIADD R2, R4, UR43 ;  /* 0x0000002b04021c36 */ /* 0x000fea0008000000 */
[----:B------:R-:W-:Y:S01]  /*7710*/  @P1 IADD3 R5, PT, PT, R83, R2, RZ ;  /* 0x0000000253051210 */ /* 0x000fe20007ffe0ff */
[----:B------:R-:W-:Y:S01]  /*7720*/  @P1 IMAD.IADD R2, R70, 0x1, R2 ;  /* 0x0000000146021824 */ /* 0x000fe200078e0202 */
[----:B------:R-:W-:Y:S06]  /*7730*/  @P0 BRA `(.L_x_117) ;  /* 0x00000000000c0947 */ /* 0x000fec0003800000 */
[----:B--2---:R-:W-:Y:S04]  /*7740*/  SHF.L.U32 R0, RZ, 0x1f, RZ ;  /* 0x0000001fff007819 */ /* 0x004fe800000006ff */
[----:B------:R-:W1:Y:S02]  /*7750*/  SYNCS.PHASECHK.TRANS64.TRYWAIT P0, [R3+URZ+0x20], R0 ;  /* 0x00002000030075a7 */ /* 0x000e6400080011ff */
[----:B-1----:R-:W-:Y:S05]  /*7760*/  @!P0 BRA `(.L_x_118) ;  /* 0x0000005000348947 */ /* 0x002fea0003800000 */
.L_x_117:
[----:B------:R-:W-:Y:S05]  /*7770*/  BSYNC B0 ;  /* 0x0000000000007941 */ /* 0x000fea0003800000 */
.L_x_116:
[----:B------:R-:W-:Y:S02]  /*7780*/  ISETP.NE.AND P0, PT, R82, RZ, PT ;  /* 0x000000ff5200720c */ /* 0x000fe40003f05270 */
[----:B------:R-:W-:Y:S11]  /*7790*/  IADD3 R35, PT, PT, R35, 0x1, RZ ;  /* 0x0000000123237810 */ /* 0x000ff60007ffe0ff */
[----:B-12---:R-:W-:Y:S01]  /*77a0*/  @P0 IMAD.IADD R0, R70, 0x1, R5 ;  /* 0x0000000146000824 */ /* 0x006fe200078e0205 */
[----:B------:R-:W-:Y:S05]  /*77b0*/  @P0 WARPSYNC.ALL ;  /* 0x0000000000000948 */ /* 0x000fea0003800000 */
[----:B------:R3:W4:Y:S04]  /*77c0*/  @P0 LDSM.16.M88.4 R48, [R4+UR43+0x400] ;  /* 0x0004002b0430083b */ /* 0x0007280008000200 */
[----:B------:R3:W1:Y:S04]  /*77d0*/  @P0 LDSM.16.M88.4 R44, [R2+0x400] ;  /* 0x00040000022c083b */ /* 0x0006680000000200 */
[----:B------:R3:W2:Y:S04]  /*77e0*/  @P0 LDSM.16.M88.4 R40, [R5+0x400] ;  /* 0x000400000528083b */ /* 0x0006a80000000200 */
[----:B------:R3:W1:Y:S02]  /*77f0*/  @P0 LDSM.16.M88.4 R36, [R0+0x400] ;  /* 0x000400000024083b */ /* 0x0006640000000200 */
.L_x_115:
[----:B------:R-:W-:Y:S05]  /*7800*/  BSYNC B1 ;  /* 0x0000000000017941 */ /* 0x000fea0003800000 */
.L_x_114:
[----:B------:R-:W-:Y:S05]  /*7810*/  VIADD R3, R25, 0x20 ;  /* 0x0000002019037836 */ /* 0x000fea0000000000 */
[----:B------:R-:W-:Y:S04]  /*7820*/  SHF.R.U32.HI R3, RZ, 0x15, R3 ;  /* 0x00000015ff037819 */ /* 0x000fe80000011603 */
[----:B------:R-:W-:Y:S11]  /*7830*/  LOP3.LUT P0, RZ, R3, 0x3, R62, 0x48, !PT ;  /* 0x0000000303ff7812 */ /* 0x000ff6000780483e */
[----:B------:R-:W-:Y:S02]  /*7840*/  @!UPT UIADD3 URZ, UPT, UPT, URZ, URZ, URZ ;  /* 0x000000fffffff290 */ /* 0x000fe4000fffe0ff */
[----:B------:R-:W-:Y:S05]  /*7850*/  @!P0 BRA `(.L_x_119) ;  /* 0x0000000000408947 */ /* 0x000fea0003800000 */
[----:B------:R-:W5:Y:S01]  /*7860*/  LDCU.64 UR8, c[0x4][0x70] ;  /* 0x01000e00ff0877ac */ /* 0x000f620008000a00 */
[----:B------:R-:W-:Y:S01]  /*7870*/  MOV R3, 0x0 ;  /* 0x0000000000037802 */ /* 0x000fe20000000f00 */
[----:B-1----:R-:W-:Y:S02]  /*7880*/  HFMA2 R12, -RZ, RZ, 0, 5.9604644775390625e-08 ;  /* 0x00000001ff0c7431 */ /* 0x002fe400000001ff */
[----:B------:R-:W-:Y:S02]  /*7890*/  IMAD.MOV.U32 R8, RZ, RZ, 0x192 ;  /* 0x00000192ff087424 */ /* 0x000fe400078e00ff */
[----:B------:R-:W-:Y:S01]  /*78a0*/  IMAD.MOV.U32 R13, RZ, RZ, RZ ;  /* 0x000000ffff0d7224 */ /* 0x000fe200078e00ff */
[----:B------:R-:W1:Y:S01]  /*78b0*/  LDCU.64 UR6, c[0x4][0x78] ;  /* 0x01000f00ff0677ac */ /* 0x000e620008000a00 */
[----:B---3--:R-:W3:Y:S01]  /*78c0*/  LDC.64 R2, c[0x4][R3] ;  /* 0x0100000003027b82 */ /* 0x008ee20000000a00 */
[----:B------:R-:W4:Y:S01]  /*78d0*/  LDCU.64 UR4, c[0x4][0x10] ;  /* 0x01000200ff0477ac */ /* 0x000f220008000a00 */
[----:B-----5:R-:W-:Y:S01]  /*78e0*/  MOV R5, UR9 ;  /* 0x0000000900057c02 */ /* 0x020fe20008000f00 */
[----:B------:R-:W-:Y:S01]  /*78f0*/  IMAD.U32 R4, RZ, RZ, UR8 ;  /* 0x00000008ff047e24 */ /* 0x000fe2000f8e00ff */
[----:B-1----:R-:W-:Y:S01]  /*7900*/  MOV R7, UR7 ;  /* 0x0000000700077c02 */ /* 0x002fe20008000f00 */
[----:B------:R-:W-:Y:S01]  /*7910*/  IMAD.U32 R6, RZ, RZ, UR6 ;  /* 0x00000006ff067e24 */ /* 0x000fe2000f8e00ff */
[----:B----4-:R-:W-:Y:S01]  /*7920*/  MOV R11, UR5 ;  /* 0x00000005000b7c02 */ /* 0x010fe20008000f00 */
[----:B------:R-:W-:Y:S02]  /*7930*/  IMAD.U32 R10, RZ, RZ, UR4 ;  /* 0x00000004ff0a7e24 */ /* 0x000fe4000f8e00ff */
[----:B------:R-:W-:Y:S07]  /*7940*/  LEPC R20, `(.L_x_119) ;  /* 0x000000001014794e */ /* 0x000fee0000000000 */
[----:B--23--:R-:W-:Y:S05]  /*7950*/  CALL.ABS.NOINC R2 ;  /* 0x0000000002007343 */ /* 0x00cfea0003c00000 */
.L_x_119:
[----:B----4-:R-:W-:Y:S01]  /*7960*/  LOP3.LUT R20, R48, 0xffffe000, RZ, 0xc0, !PT ;  /* 0xffffe00030147812 */ /* 0x010fe200078ec0ff */
[----:B------:R-:W-:Y:S05]  /*7970*/  WARPSYNC.ALL ;  /* 0x0000000000007948 */ /* 0x000fea0003800000 */
[----:B------:R-:W-:Y:S01]  /*7980*/  R2UR UR4, R25 ;  /* 0x00000000190472ca */ /* 0x000fe200000e0000 */
[----:B------:R-:W-:Y:S01]  /*7990*/  IMAD.U32 R85, RZ, RZ, UR47 ;  /* 0x0000002fff557e24 */ /* 0x000fe2000f8e00ff */
[----:B------:R-:W-:Y:S01]  /*79a0*/  LOP3.LUT R21, R49, 0xffffe000, RZ, 0xc0, !PT ;  /* 0xffffe00031157812 */ /* 0x000fe200078ec0ff */
[----:B------:R-:W-:Y:S01]  /*79b0*/  IMAD.U32 R84, RZ, RZ, UR52 ;  /* 0x00000034ff547e24 */ /* 0x000fe2000f8e00ff */
[----:B------:R-:W-:Y:S01]  /*79c0*/  LOP3.LUT R26, R51, 0xffffe000, RZ, 0xc0, !PT ;  /* 0xffffe000331a7812 */ /* 0x000fe200078ec0ff */
[----:B------:R-:W-:Y:S01]  /*79d0*/  BSSY.RECONVERGENT B0, `(.L_x_120) ;  /* 0x000005b000007945 */ /* 0x000fe20003800200 */
[----:B-1----:R-:W-:Y:S02]  /*79e0*/  LOP3.LUT R33, R44, 0xffffe000, RZ, 0xc0, !PT ;  /* 0xffffe0002c217812 */ /* 0x002fe400078ec0ff */
[----:B------:R-:W-:Y:S02]  /*79f0*/  LOP3.LUT R32, R45, 0xffffe000, RZ, 0xc0, !PT ;  /* 0xffffe0002d207812 */ /* 0x000fe400078ec0ff */
[----:B------:R-:W-:Y:S02]  /*7a00*/  ISETP.NE.AND P6, PT, R75, RZ, PT ;  /* 0x000000ff4b00720c */ /* 0x000fe40003fc5270 */
[----:B------:R-:W-:Y:S01]  /*7a10*/  ISETP.NE.AND P0, PT, R72, RZ, PT ;  /* 0x000000ff4800720c */ /* 0x000fe20003f05270 */
[----:B---3--:R-:W2:Y:S10]  /*7a20*/  LDTM.16dp128bit.x8 R4, tmem[UR4+0x20] ;  /* 0x00002004000479ee */ /* 0x008eb40008180000 */
[----:B------:R-:W-:Y:S02]  /*7a30*/  @P6 LEA R85, R85, UR43, 0x3 ;  /* 0x0000002b55556c11 */ /* 0x000fe4000f8e18ff */
[----:B------:R-:W-:Y:S03]  /*7a40*/  @P6 SHF.L.U32 R86, RZ, 0x1f, RZ ;  /* 0x0000001fff566819 */ /* 0x000fe600000006ff */
[----:B------:R-:W-:Y:S05]  /*7a50*/  @P6 VIADD R85, R85, 0x40 ;  /* 0x0000004055556836 */ /* 0x000fea0000000000 */
[----:B------:R-:W-:Y:S02]  /*7a60*/  @P6 PRMT R84, R84, 0x654, R85 ;  /* 0x0000065454546816 */ /* 0x000fe40000000055 */
[----:B------:R-:W-:Y:S01]  /*7a70*/  LEA R85, R35, UR43, 0x3 ;  /* 0x0000002b23557c11 */ /* 0x000fe2000f8e18ff */
[C---:B--2---:R-:W-:Y:S01]  /*7a80*/  FMUL R0, R24.reuse, R4 ;  /* 0x0000000418007220 */ /* 0x044fe20000400000 */
[C---:B------:R-:W-:Y:S01]  /*7a90*/  FMUL R2, R24.reuse, R5 ;  /* 0x0000000518027220 */ /* 0x040fe20000400000 */
[C---:B------:R-:W-:Y:S01]  /*7aa0*/  FMUL R3, R24.reuse, R6 ;  /* 0x0000000618037220 */ /* 0x040fe20000400000 */
[----:B------:R-:W-:Y:S01]  /*7ab0*/  FMUL R7, R24, R7 ;  /* 0x0000000718077220 */ /* 0x000fe20000400000 */
[C---:B------:R-:W-:Y:S01]  /*7ac0*/  FFMA R28, R27.reuse, R20, R0 ;  /* 0x000000141b1c7223 */ /* 0x040fe20000000000 */
[----:B------:R-:W-:Y:S01]  /*7ad0*/  LOP3.LUT R20, R50, 0xffffe000, RZ, 0xc0, !PT ;  /* 0xffffe00032147812 */ /* 0x000fe200078ec0ff */
[C---:B------:R-:W-:Y:S01]  /*7ae0*/  FFMA R29, R27.reuse, R21, R2 ;  /* 0x000000151b1d7223 */ /* 0x040fe20000000002 */
[----:B------:R-:W-:Y:S01]  /*7af0*/  LOP3.LUT R21, R40, 0xffffe000, RZ, 0xc0, !PT ;  /* 0xffffe00028157812 */ /* 0x000fe200078ec0ff */
[----:B------:R-:W-:Y:S01]  /*7b00*/  FMUL R4, R24, R8 ;  /* 0x0000000818047220 */ /* 0x000fe20000400000 */
[----:B------:R-:W-:Y:S01]  /*7b10*/  F2FP.TF32.F32.PACK_B R28, R28 ;  /* 0x0000001cff1c723e */ /* 0x000fe200024050ff */
[C---:B------:R-:W-:Y:S01]  /*7b20*/  FFMA R30, R27.reuse, R20, R3 ;  /* 0x000000141b1e7223 */ /* 0x040fe20000000003 */
[----:B------:R-:W-:Y:S01]  /*7b30*/  LOP3.LUT R20, R46, 0xffffe000, RZ, 0xc0, !PT ;  /* 0xffffe0002e147812 */ /* 0x000fe200078ec0ff */
[C---:B------:R-:W-:Y:S01]  /*7b40*/  FMUL R5, R24.reuse, R9 ;  /* 0x0000000918057220 */ /* 0x040fe20000400000 */
[----:B------:R-:W-:Y:S01]  /*7b50*/  F2FP.TF32.F32.PACK_B R29, R29 ;  /* 0x0000001dff1d723e */ /* 0x000fe200024050ff */
[----:B------:R-:W-:Y:S01]  /*7b60*/  FFMA R31, R27, R26, R7 ;  /* 0x0000001a1b1f7223 */ /* 0x000fe20000000007 */
[----:B------:R-:W-:Y:S01]  /*7b70*/  LOP3.LUT R26, R47, 0xffffe000, RZ, 0xc0, !PT ;  /* 0xffffe0002f1a7812 */ /* 0x000fe200078ec0ff */
[----:B------:R-:W-:Y:S01]  /*7b80*/  FMUL R6, R24, R10 ;  /* 0x0000000a18067220 */ /* 0x000fe20000400000 */
[----:B------:R-:W-:Y:S01]  /*7b90*/  F2FP.TF32.F32.PACK_B R30, R30 ;  /* 0x0000001eff1e723e */ /* 0x000fe200024050ff */
[C---:B------:R-:W-:Y:S01]  /*7ba0*/  FFMA R4, R27.reuse, R33, R4 ;  /* 0x000000211b047223 */ /* 0x040fe20000000004 */
[----:B------:R-:W-:Y:S01]  /*7bb0*/  LOP3.LUT R33, R42, 0xffffe000, RZ, 0xc0, !PT ;  /* 0xffffe0002a217812 */ /* 0x000fe200078ec0ff */
        /* <DEDUP_REMOVED lines=13> */
[----:B------:R-:W-:Y:S01]  /*7c90*/  FFMA R7, R27, R26, R11 ;  /* 0x0000001a1b077223 */ /* 0x000fe2000000000b */
[----:B------:R-:W-:Y:S01]  /*7ca0*/  LOP3.LUT R26, R37, 0xffffe000, RZ, 0xc0, !PT ;  /* 0xffffe000251a7812 */ /* 0x000fe200078ec0ff */
[----:B------:R-:W-:Y:S01]  /*7cb0*/  FMUL R15, R24, R15 ;  /* 0x0000000f180f7220 */ /* 0x000fe20000400000 */
[C---:B------:R-:W-:Y:S01]  /*7cc0*/  FFMA R8, R27.reuse, R21, R8 ;  /* 0x000000151b087223 */ /* 0x040fe20000000008 */
[C---:B------:R-:W-:Y:S01]  /*7cd0*/  FFMA R9, R27.reuse, R32, R9 ;  /* 0x000000201b097223 */ /* 0x040fe20000000009 */
[----:B------:R-:W-:Y:S01]  /*7ce0*/  LOP3.LUT R21, R36, 0xffffe000, RZ, 0xc0, !PT ;  /* 0xffffe00024157812 */ /* 0x000fe200078ec0ff */
[C---:B------:R-:W-:Y:S01]  /*7cf0*/  FFMA R10, R27.reuse, R33, R10 ;  /* 0x000000211b0a7223 */ /* 0x040fe2000000000a */
[C---:B------:R-:W-:Y:S01]  /*7d00*/  FMUL R12, R24.reuse, R16 ;  /* 0x00000010180c7220 */ /* 0x040fe20000400000 */
[----:B------:R-:W-:Y:S01]  /*7d10*/  FFMA R11, R27, R20, R15 ;  /* 0x000000141b0b7223 */ /* 0x000fe2000000000f */
[----:B------:R-:W-:Y:S01]  /*7d20*/  FMUL R13, R24, R17 ;  /* 0x00000011180d7220 */ /* 0x000fe20000400000 */
[----:B------:R-:W-:Y:S01]  /*7d30*/  LOP3.LUT R33, R38, 0xffffe000, RZ, 0xc0, !PT ;  /* 0xffffe00026217812 */ /* 0x000fe200078ec0ff */
[C---:B------:R-:W-:Y:S01]  /*7d40*/  FMUL R14, R24.reuse, R18 ;  /* 0x00000012180e7220 */ /* 0x040fe20000400000 */
[----:B------:R-:W-:Y:S01]  /*7d50*/  LOP3.LUT R20, R39, 0xffffe000, RZ, 0xc0, !PT ;  /* 0xffffe00027147812 */ /* 0x000fe200078ec0ff */
[----:B------:R-:W-:Y:S01]  /*7d60*/  FMUL R19, R24, R19 ;  /* 0x0000001318137220 */ /* 0x000fe20000400000 */
[----:B------:R-:W-:Y:S01]  /*7d70*/  F2FP.TF32.F32.PACK_B R7, R7 ;  /* 0x00000007ff07723e */ /* 0x000fe200024050ff */
[C---:B------:R-:W-:Y:S01]  /*7d80*/  FFMA R12, R27.reuse, R21, R12 ;  /* 0x000000151b0c7223 */ /* 0x040fe2000000000c */
[C---:B------:R-:W-:Y:S01]  /*7d90*/  FFMA R13, R27.reuse, R26, R13 ;  /* 0x0000001a1b0d7223 */ /* 0x040fe2000000000d */
[C---:B------:R-:W-:Y:S01]  /*7da0*/  FFMA R14, R27.reuse, R33, R14 ;  /* 0x000000211b0e7223 */ /* 0x040fe2000000000e */
[----:B------:R-:W-:Y:S01]  /*7db0*/  FFMA R15, R27, R20, R19 ;  /* 0x000000141b0f7223 */ /* 0x000fe20000000013 */
[----:B------:R1:W-:Y:S01]  /*7dc0*/  STSM.16.M88.4 [R76+0x2400], R4 ;  /* 0x002400044c007844 */ /* 0x0003e20000000200 */
[----:B------:R-:W-:Y:S02]  /*7dd0*/  F2FP.TF32.F32.PACK_B R8, R8 ;  /* 0x00000008ff08723e */ /* 0x000fe400024050ff */
[----:B------:R-:W-:Y:S02]  /*7de0*/  F2FP.TF32.F32.PACK_B R9, R9 ;  /* 0x00000009ff09723e */ /* 0x000fe400024050ff */
[----:B------:R-:W-:Y:S02]  /*7df0*/  F2FP.TF32.F32.PACK_B R10, R10 ;  /* 0x0000000aff0a723e */ /* 0x000fe400024050ff */
[----:B------:R-:W-:Y:S02]  /*7e00*/  F2FP.TF32.F32.PACK_B R11, R11 ;  /* 0x0000000bff0b723e */ /* 0x000fe400024050ff */
[----:B------:R-:W-:Y:S02]  /*7e10*/  F2FP.TF32.F32.PACK_B R12, R12 ;  /* 0x0000000cff0c723e */ /* 0x000fe400024050ff */
[----:B------:R-:W-:Y:S01]  /*7e20*/  F2FP.TF32.F32.PACK_B R13, R13 ;  /* 0x0000000dff0d723e */ /* 0x000fe200024050ff */
[----:B------:R1:W-:Y:S01]  /*7e30*/  STSM.16.M88.4 [R78+0x2000], R8 ;  /* 0x002000084e007844 */ /* 0x0003e20000000200 */
[----:B------:R-:W-:Y:S02]  /*7e40*/  F2FP.TF32.F32.PACK_B R14, R14 ;  /* 0x0000000eff0e723e */ /* 0x000fe400024050ff */
[----:B------:R-:W-:Y:S05]  /*7e50*/  F2FP.TF32.F32.PACK_B R15, R15 ;  /* 0x0000000fff0f723e */ /* 0x000fea00024050ff */
[----:B------:R1:W-:Y:S01]  /*7e60*/  STSM.16.M88.4 [R79+0x2000], R12 ;  /* 0x0020000c4f007844 */ /* 0x0003e20000000200 */
        /* <DEDUP_REMOVED lines=8> */
[----:B------:R-:W-:Y:S02]  /*7ef0*/  UIADD3 UR4, UP0, UPT, UR54, 0x680, URZ ;  /* 0x0000068036047890 */ /* 0x000fe4000ff1e0ff */
[----:B------:R-:W-:Y:S02]  /*7f00*/  UIADD3 UR9, UPT, UPT, UR49, 0x20, URZ ;  /* 0x0000002031097890 */ /* 0x000fe4000fffe0ff */
[----:B------:R-:W-:Y:S02]  /*7f10*/  UIADD3 UR8, UPT, UPT, UR43, 0x2400, URZ ;  /* 0x000024002b087890 */ /* 0x000fe4000fffe0ff */
[----:B------:R-:W-:Y:S01]  /*7f20*/  UIADD3.X UR5, UPT, UPT, URZ, UR55, URZ, UP0, !UPT ;  /* 0x00000037ff057290 */ /* 0x000fe200087fe4ff */
[----:B------:R-:W-:Y:S01]  /*7f30*/  UMOV UR10, UR50 ;  /* 0x00000032000a7c82 */ /* 0x000fe20008000000 */
[----:B------:R-:W-:Y:S07]  /*7f40*/  UMOV UR11, UR36 ;  /* 0x00000024000b7c82 */ /* 0x000fee0008000000 */
[----:B------:R2:W-:Y:S01]  /*7f50*/  UTMASTG.3D [UR8], [UR4] ;  /* 0x00000008040073b5 */ /* 0x0005e20008010000 */
[----:B------:R0:W-:Y:S01]  /*7f60*/  UTMACMDFLUSH ;  /* 0x00000000000079b7 */ /* 0x0001e20000000000 */
[----:B--2---:R-:W-:Y:S04]  /*7f70*/  DEPBAR.LE SB0, 0x1 ;  /* 0x000080400000791a */ /* 0x004fe80000000000 */
.L_x_121:
[----:B------:R-:W-:Y:S05]  /*7f80*/  BSYNC.RECONVERGENT B0 ;  /* 0x0000000000007941 */ /* 0x000fea0003800200 */
.L_x_120:
[----:B------:R-:W-:Y:S01]  /*7f90*/  BAR.SYNC.DEFER_BLOCKING 0x1, 0x80 ;  /* 0x0042000000007b1d */ /* 0x000fe20000010000 */
[----:B------:R-:W-:Y:S04]  /*7fa0*/  UIADD3 UR4, UPT, UPT, UR47, 0x1, URZ ;  /* 0x000000012f047890 */ /* 0x000fe8000fffe0ff */
[----:B------:R-:W-:Y:S04]  /*7fb0*/  UISETP.NE.AND UP0, UPT, UR4, 0x4, UPT ;  /* 0x000000040400788c */ /* 0x000fe8000bf05270 */
[----:B------:R-:W-:Y:S01]  /*7fc0*/  USEL UR46, UR4, URZ, UP0 ;  /* 0x000000ff042e7287 */ /* 0x000fe20008000000 */
[----:B------:R2:W-:Y:S01]  /*7fd0*/  @P6 SYNCS.ARRIVE.TRANS64.RED.A1T0 RZ, [R84+URZ], RZ ;  /* 0x000000ff54ff69a7 */ /* 0x0005e200081004ff */
[----:B------:R-:W-:Y:S01]  /*7fe0*/  BSSY B1, `(.L_x_122) ;  /* 0x0000018000017945 */ /* 0x000fe20003800000 */
[----:B------:R-:W3:Y:S02]  /*7ff0*/  @P6 SYNCS.PHASECHK.TRANS64.TRYWAIT P0, [R85+URZ+0x20], R86 ;  /* 0x00002056550065a7 */ /* 0x000ee400080011ff */
[----:B---3--:R-:W-:Y:S01]  /*8000*/  @P6 SEL R81, RZ, 0x1, !P0 ;  /* 0x00000001ff516807 */ /* 0x008fe20004000000 */
[----:B--2---:R-:W-:Y:S06]  /*8010*/  @!P6 BRA `(.L_x_123) ;  /* 0x000000000050e947 */ /* 0x004fec0003800000 */
[----:B------:R-:W-:Y:S01]  /*8020*/  ISETP.NE.AND P1, PT, R82, RZ, PT ;  /* 0x000000ff5200720c */ /* 0x000fe20003f25270 */
[----:B------:R-:W-:Y:S01]  /*8030*/  BSSY B0, `(.L_x_124) ;  /* 0x000000a000007945 */ /* 0x000fe20003800000 */
[----:B------:R-:W-:Y:S11]  /*8040*/  ISETP.NE.AND P0, PT, R81, RZ, PT ;  /* 0x000000ff5100720c */ /* 0x000ff60003f05270 */
[----:B------:R-:W-:Y:S04]  /*8050*/  @P1 IMAD R2, R35, 0x2000, R80 ;  /* 0x0000200023021824 */ /* 0x000fe800078e0250 */
[----:B------:R-:W-:Y:S05]  /*8060*/  @P1 VIADD R0, R2, UR43 ;  /* 0x0000002b02001c36 */ /* 0x000fea0008000000 */
[----:B------:R-:W-:Y:S01]  /*8070*/  @P1 IADD3 R3, PT, PT, R83, R0, RZ ;  /* 0x0000000053031210 */ /* 0x000fe20007ffe0ff */
[----:B------:R-:W-:Y:S01]  /*8080*/  @P1 IMAD.IADD R0, R70, 0x1, R0 ;  /* 0x0000000146001824 */ /* 0x000fe200078e0200 */
[----:B------:R-:W-:Y:S06]  /*8090*/  @P0 BRA `(.L_x_125) ;  /* 0x00000000000c0947 */ /* 0x000fec0003800000 */
[----:B-1----:R-:W-:Y:S04]  /*80a0*/  SHF.L.U32 R4, RZ, 0x1f, RZ ;  /* 0x0000001fff047819 */ /* 0x002fe800000006ff */
[----:B------:R-:W1:Y:S02]  /*80b0*/  SYNCS.PHASECHK.TRANS64.TRYWAIT P0, [R85+URZ+0x20], R4 ;  /* 0x00002004550075a7 */ /* 0x000e6400080011ff */
[----:B-1----:R-:W-:Y:S05]  /*80c0*/  @!P0 BRA `(.L_x_126) ;  /* 0x0000004400f08947 */ /* 0x002fea0003800000 */
.L_x_125:
[----:B------:R-:W-:Y:S05]  /*80d0*/  BSYNC B0 ;  /* 0x0000000000007941 */ /* 0x000fea0003800000 */
.L_x_124:
[----:B------:R-:W-:Y:S02]  /*80e0*/  ISETP.NE.AND P0, PT, R82, RZ, PT ;  /* 0x000000ff5200720c */ /* 0x000fe40003f05270 */
[----:B------:R-:W-:Y:S11]  /*80f0*/  IADD3 R35, PT, PT, R35, 0x1, RZ ;  /* 0x0000000123237810 */ /* 0x000ff60007ffe0ff */
[----:B-1----:R-:W-:Y:S01]  /*8100*/  @P0 IMAD.IADD R4, R70, 0x1, R3 ;  /* 0x0000000146040824 */ /* 0x002fe200078e0203 */
[----:B------:R-:W-:Y:S05]  /*8110*/  @P0 WARPSYNC.ALL ;  /* 0x0000000000000948 */ /* 0x000fea0003800000 */
[----:B------:R2:W3:Y:S04]  /*8120*/  @P0 LDSM.16.M88.4 R48, [R2+UR43+0x400] ;  /* 0x0004002b0230083b */ /* 0x0004e80008000200 */
[----:B------:R2:W4:Y:S04]  /*8130*/  @P0 LDSM.16.M88.4 R44, [R0+0x400] ;  /* 0x00040000002c083b */ /* 0x0005280000000200 */
[----:B------:R2:W1:Y:S04]  /*8140*/  @P0 LDSM.16.M88.4 R40, [R3+0x400] ;  /* 0x000400000328083b */ /* 0x0004680000000200 */
[----:B------:R2:W1:Y:S02]  /*8150*/  @P0 LDSM.16.M88.4 R36, [R4+0x400] ;  /* 0x000400000424083b */ /* 0x0004640000000200 */
.L_x_123:
[----:B------:R-:W-:Y:S05]  /*8160*/  BSYNC B1 ;  /* 0x0000000000017941 */ /* 0x000fea0003800000 */
.L_x_122:
[----:B--2---:R-:W-:Y:S05]  /*8170*/  VIADD R3, R25, 0x40 ;  /* 0x0000004019037836 */ /* 0x004fea0000000000 */
[----:B------:R-:W-:Y:S04]  /*8180*/  SHF.R.U32.HI R3, RZ, 0x15, R3 ;  /* 0x00000015ff037819 */ /* 0x000fe80000011603 */
[----:B------:R-:W-:Y:S11]  /*8190*/  LOP3.LUT P0, RZ, R3, 0x3, R62, 0x48, !PT ;  /* 0x0000000303ff7812 */ /* 0x000ff6000780483e */
[----:B------:R-:W-:Y:S02]  /*81a0*/  @!UPT UIADD3 URZ, UPT, UPT, URZ, URZ, URZ ;  /* 0x000000fffffff290 */ /* 0x000fe4000fffe0ff */
[----:B------:R-:W-:Y:S05]  /*81b0*/  @!P0 BRA `(.L_x_127) ;  /* 0x0000000000408947 */ /* 0x000fea0003800000 */
[----:B------:R-:W2:Y:S01]  /*81c0*/  LDCU.64 UR8, c[0x4][0x70] ;  /* 0x01000e00ff0877ac */ /* 0x000ea20008000a00 */
[----:B------:R-:W-:Y:S01]  /*81d0*/  MOV R3, 0x0 ;  /* 0x0000000000037802 */ /* 0x000fe20000000f00 */
[----:B-1----:R-:W-:Y:S02]  /*81e0*/  HFMA2 R12, -RZ, RZ, 0, 5.9604644775390625e-08 ;  /* 0x00000001ff0c7431 */ /* 0x002fe400000001ff */
[----:B------:R-:W-:Y:S02]  /*81f0*/  IMAD.MOV.U32 R8, RZ, RZ, 0x192 ;  /* 0x00000192ff087424 */ /* 0x000fe400078e00ff */
[----:B------:R-:W-:Y:S01]  /*8200*/  IMAD.MOV.U32 R13, RZ, RZ, RZ ;  /* 0x000000ffff0d7224 */ /* 0x000fe200078e00ff */
[----:B------:R-:W1:Y:S01]  /*8210*/  LDCU.64 UR6, c[0x4][0x78] ;  /* 0x01000f00ff0677ac */ /* 0x000e620008000a00 */
[----:B------:R-:W3:Y:S01]  /*8220*/  LDC.64 R2, c[0x4][R3] ;  /* 0x0100000003027b82 */ /* 0x000ee20000000a00 */
[----:B------:R-:W5:Y:S01]  /*8230*/  LDCU.64 UR4, c[0x4][0x10] ;  /* 0x01000200ff0477ac */ /* 0x000f620008000a00 */
[----:B--2---:R-:W-:Y:S01]  /*8240*/  MOV R5, UR9 ;  /* 0x0000000900057c02 */ /* 0x004fe20008000f00 */
[----:B------:R-:W-:Y:S01]  /*8250*/  IMAD.U32 R4, RZ, RZ, UR8 ;  /* 0x00000008ff047e24 */ /* 0x000fe2000f8e00ff */
[----:B-1----:R-:W-:Y:S01]  /*8260*/  MOV R7, UR7 ;  /* 0x0000000700077c02 */ /* 0x002fe20008000f00 */
[----:B------:R-:W-:Y:S01]  /*8270*/  IMAD.U32 R6, RZ, RZ, UR6 ;  /* 0x00000006ff067e24 */ /* 0x000fe2000f8e00ff */
[----:B-----5:R-:W-:Y:S01]  /*8280*/  MOV R11, UR5 ;  /* 0x00000005000b7c02 */ /* 0x020fe20008000f00 */
[----:B------:R-:W-:Y:S02]  /*8290*/  IMAD.U32 R10, RZ, RZ, UR4 ;  /* 0x00000004ff0a7e24 */ /* 0x000fe4000f8e00ff */
[----:B------:R-:W-:Y:S07]  /*82a0*/  LEPC R20, `(.L_x_127) ;  /* 0x000000001014794e */ /* 0x000fee0000000000 */
[----:B---34-:R-:W-:Y:S05]  /*82b0*/  CALL.ABS.NOINC R2 ;  /* 0x0000000002007343 */ /* 0x018fea0003c00000 */
.L_x_127:
[----:B---3--:R-:W-:Y:S01]  /*82c0*/  LOP3.LUT R20, R48, 0xffffe000, RZ, 0xc0, !PT ;  /* 0xffffe00030147812 */ /* 0x008fe200078ec0ff */
[----:B------:R-:W-:Y:S05]  /*82d0*/  WARPSYNC.ALL ;  /* 0x0000000000007948 */ /* 0x000fea0003800000 */
[----:B------:R-:W-:Y:S01]  /*82e0*/  R2UR UR4, R25 ;  /* 0x00000000190472ca */ /* 0x000fe200000e0000 */
[----:B------:R-:W-:Y:S01]  /*82f0*/  IMAD.U32 R85, RZ, RZ, UR46 ;  /* 0x0000002eff557e24 */ /* 0x000fe2000f8e00ff */
[----:B------:R-:W-:Y:S01]  /*8300*/  LOP3.LUT R21, R49, 0xffffe000, RZ, 0xc0, !PT ;  /* 0xffffe00031157812 */ /* 0x000fe200078ec0ff */
[----:B------:R-:W-:Y:S01]  /*8310*/  IMAD.U32 R84, RZ, RZ, UR52 ;  /* 0x00000034ff547e24 */ /* 0x000fe2000f8e00ff */
[----:B------:R-:W-:Y:S01]  /*8320*/  LOP3.LUT R26, R51, 0xffffe000, RZ, 0xc0, !PT ;  /* 0xffffe000331a7812 */ /* 0x000fe200078ec0ff */
[----:B------:R-:W-:Y:S01]  /*8330*/  BSSY.RECONVERGENT B0, `(.L_x_128) ;  /* 0x000005b000007945 */ /* 0x000fe20003800200 */
[----:B----4-:R-:W-:Y:S02]  /*8340*/  LOP3.LUT R33, R44, 0xffffe000, RZ, 0xc0, !PT ;  /* 0xffffe0002c217812 */ /* 0x010fe400078ec0ff */
[----:B------:R-:W-:Y:S02]  /*8350*/  LOP3.LUT R32, R45, 0xffffe000, RZ, 0xc0, !PT ;  /* 0xffffe0002d207812 */ /* 0x000fe400078ec0ff */
[----:B------:R-:W-:Y:S02]  /*8360*/  ISETP.NE.AND P6, PT, R75, RZ, PT ;  /* 0x000000ff4b00720c */ /* 0x000fe40003fc5270 */
[----:B------:R-:W-:Y:S01]  /*8370*/  ISETP.NE.AND P0, PT, R72, RZ, PT ;  /* 0x000000ff4800720c */ /* 0x000fe20003f05270 */
[----:B-1----:R-:W1:Y:S10]  /*8380*/  LDTM.16dp128bit.x8 R4, tmem[UR4+0x40] ;  /* 0x00004004000479ee */ /* 0x002e740008180000 */
[----:B------:R-:W-:Y:S02]  /*8390*/  @P6 LEA R85, R85, UR43, 0x3 ;  /* 0x0000002b55556c11 */ /* 0x000fe4000f8e18ff */
[----:B------:R-:W-:Y:S03]  /*83a0*/  @P6 SHF.L.U32 R86, RZ, 0x1f, RZ ;  /* 0x0000001fff566819 */ /* 0x000fe600000006ff */
[----:B------:R-:W-:Y:S05]  /*83b0*/  @P6 VIADD R85, R85, 0x40 ;  /* 0x0000004055556836 */ /* 0x000fea0000000000 */
[----:B------:R-:W-:Y:S02]  /*83c0*/  @P6 PRMT R84, R84, 0x654, R85 ;  /* 0x0000065454546816 */ /* 0x000fe40000000055 */
[----:B------:R-:W-:Y:S01]  /*83d0*/  LEA R85, R35, UR43, 0x3 ;  /* 0x0000002b23557c11 */ /* 0x000fe2000f8e18ff */
[C---:B-1----:R-:W-:Y:S01]  /*83e0*/  FMUL R0, R24.reuse, R4 ;  /* 0x0000000418007220 */ /* 0x042fe20000400000 */
        /* <DEDUP_REMOVED lines=79> */
.L_x_129:
[----:B------:R-:W-:Y:S05]  /*88e0*/  BSYNC.RECONVERGENT B0 ;  /* 0x0000000000007941 */ /* 0x000fea0003800200 */
.L_x_128:
[----:B------:R-:W-:Y:S01]  /*88f0*/  BAR.SYNC.DEFER_BLOCKING 0x1, 0x80 ;  /* 0x0042000000007b1d */ /* 0x000fe20000010000 */
[----:B------:R-:W-:Y:S04]  /*8900*/  UIADD3 UR4, UPT, UPT, UR46, 0x1, URZ ;  /* 0x000000012e047890 */ /* 0x000fe8000fffe0ff */
[----:B------:R-:W-:Y:S04]  /*8910*/  UISETP.NE.AND UP0, UPT, UR4, 0x4, UPT ;  /* 0x000000040400788c */ /* 0x000fe8000bf05270 */
[----:B------:R-:W-:Y:S01]  /*8920*/  USEL UR44, UR4, URZ, UP0 ;  /* 0x000000ff042c7287 */ /* 0x000fe20008000000 */
[----:B------:R2:W-:Y:S01]  /*8930*/  @P6 SYNCS.ARRIVE.TRANS64.RED.A1T0 RZ, [R84+URZ], RZ ;  /* 0x000000ff54ff69a7 */ /* 0x0005e200081004ff */
[----:B------:R-:W-:Y:S01]  /*8940*/  BSSY B1, `(.L_x_130) ;  /* 0x000001d000017945 */ /* 0x000fe20003800000 */
[----:B------:R-:W3:Y:S01]  /*8950*/  @P6 SYNCS.PHASECHK.TRANS64.TRYWAIT P0, [R85+URZ+0x20], R86 ;  /* 0x00002056550065a7 */ /* 0x000ee200080011ff */
[----:B--2---:R-:W-:Y:S01]  /*8960*/  HFMA2 R84, -RZ, RZ, 0, 0 ;  /* 0x00000000ff547431 */ /* 0x004fe200000001ff */
[----:B---3--:R-:W-:Y:S01]  /*8970*/  @P6 SEL R81, RZ, 0x1, !P0 ;  /* 0x00000001ff516807 */ /* 0x008fe20004000000 */
[----:B------:R-:W-:Y:S06]  /*8980*/  @!P6 BRA `(.L_x_131) ;  /* 0x000000000060e947 */ /* 0x000fec0003800000 */
        /* <DEDUP_REMOVED lines=11> */
.L_x_133:
[----:B------:R-:W-:Y:S05]  /*8a40*/  BSYNC B0 ;  /* 0x0000000000007941 */ /* 0x000fea0003800000 */
.L_x_132:
[----:B------:R-:W-:Y:S01]  /*8a50*/  ISETP.NE.AND P0, PT, R82, RZ, PT ;  /* 0x000000ff5200720c */ /* 0x000fe20003f05270 */
[----:B------:R-:W-:Y:S11]  /*8a60*/  VIADD R35, R35, 0x1 ;  /* 0x0000000123237836 */ /* 0x000ff60000000000 */
[----:B------:R-:W-:Y:S01]  /*8a70*/  @!UPT UIADD3 URZ, UPT, UPT, URZ, URZ, URZ ;  /* 0x000000fffffff290 */ /* 0x000fe2000fffe0ff */
[----:B-1----:R-:W-:Y:S01]  /*8a80*/  @P0 IMAD.IADD R4, R70, 0x1, R3 ;  /* 0x0000000146040824 */ /* 0x002fe200078e0203 */
[----:B------:R-:W-:Y:S05]  /*8a90*/  @P0 WARPSYNC.ALL ;  /* 0x0000000000000948 */ /* 0x000fea0003800000 */
[----:B------:R2:W3:Y:S04]  /*8aa0*/  @P0 LDSM.16.M88.4 R48, [R2+UR43+0x400] ;  /* 0x0004002b0230083b */ /* 0x0004e80008000200 */
[----:B------:R2:W4:Y:S04]  /*8ab0*/  @P0 LDSM.16.M88.4 R44, [R0+0x400] ;  /* 0x00040000002c083b */ /* 0x0005280000000200 */
[----:B------:R2:W1:Y:S04]  /*8ac0*/  @P0 LDSM.16.M88.4 R40, [R3+0x400] ;  /* 0x000400000328083b */ /* 0x0004680000000200 */
[----:B------:R2:W1:Y:S01]  /*8ad0*/  @P0 LDSM.16.M88.4 R36, [R4+0x400] ;  /* 0x000400000424083b */ /* 0x0004620000000200 */
[C---:B------:R-:W-:Y:S04]  /*8ae0*/  ISETP.NE.AND P0, PT, R35.reuse, 0x4, PT ;  /* 0x000000042300780c */ /* 0x040fe80003f05270 */
[----:B------:R-:W-:Y:S02]  /*8af0*/  SEL R35, R35, RZ, P0 ;  /* 0x000000ff23237207 */ /* 0x000fe40000000000 */
[----:B------:R-:W-:Y:S02]  /*8b00*/  SEL R84, RZ, 0x1, P0 ;  /* 0x00000001ff547807 */ /* 0x000fe40000000000 */
.L_x_131:
[----:B------:R-:W-:Y:S05]  /*8b10*/  BSYNC B1 ;  /* 0x0000000000017941 */ /* 0x000fea0003800000 */
.L_x_130:
        /* <DEDUP_REMOVED lines=21> */
.L_x_135:
        /* <DEDUP_REMOVED lines=14> */
[----:B------:R-:W-:Y:S03]  /*8d50*/  @P6 SHF.L.U32 R87, R84, 0x1f, RZ ;  /* 0x0000001f54576819 */ /* 0x000fe600000006ff */
        /* <DEDUP_REMOVED lines=83> */
.L_x_137:
[----:B------:R-:W-:Y:S05]  /*9290*/  BSYNC.RECONVERGENT B0 ;  /* 0x0000000000007941 */ /* 0x000fea0003800200 */
.L_x_136:
        /* <DEDUP_REMOVED lines=17> */
[----:B-1----:R-:W-:Y:S04]  /*93b0*/  SHF.L.U32 R5, R84, 0x1f, RZ ;  /* 0x0000001f54057819 */ /* 0x002fe800000006ff */
[----:B------:R-:W1:Y:S02]  /*93c0*/  SYNCS.PHASECHK.TRANS64.TRYWAIT P0, [R86+URZ+0x20], R5 ;  /* 0x00002005560075a7 */ /* 0x000e6400080011ff */
[----:B-1----:R-:W-:Y:S05]  /*93d0*/  @!P0 BRA `(.L_x_142) ;  /* 0x0000003400548947 */ /* 0x002fea0003800000 */
.L_x_141:
[----:B------:R-:W-:Y:S05]  /*93e0*/  BSYNC B0 ;  /* 0x0000000000007941 */ /* 0x000fea0003800000 */
.L_x_140:
        /* <DEDUP_REMOVED lines=10> */
[----:B------:R-:W-:Y:S02]  /*9490*/  SEL R5, RZ, 0x1, P0 ;  /* 0x00000001ff057807 */ /* 0x000fe40000000000 */
[----:B------:R-:W-:Y:S02]  /*94a0*/  SEL R35, R35, RZ, P0 ;  /* 0x000000ff23237207 */ /* 0x000fe40000000000 */
[----:B------:R-:W-:Y:S02]  /*94b0*/  LOP3.LUT R84, R84, R5, RZ, 0x3c, !PT ;  /* 0x0000000554547212 */ /* 0x000fe400078e3cff */
.L_x_139:
[----:B------:R-:W-:Y:S05]  /*94c0*/  BSYNC B1 ;  /* 0x0000000000017941 */ /* 0x000fea0003800000 */
.L_x_138:
        /* <DEDUP_REMOVED lines=21> */
.L_x_143:
        /* <DEDUP_REMOVED lines=89> */
[----:B------:R-:W-:Y:S02]  /*9bb0*/  UIADD3 UR4, UPT, UPT, UR43, 0x400, URZ ;  /* 0x000004002b047890 */ /* 0x000fe4000fffe0ff */
[----:B------:R-:W-:Y:S01]  /*9bc0*/  UIADD3 UR9, UPT, UPT, UR49, 0x80, URZ ;  /* 0x0000008031097890 */ /* 0x000fe2000fffe0ff */
[----:B------:R-:W-:Y:S01]  /*9bd0*/  UMOV UR10, UR50 ;  /* 0x00000032000a7c82 */ /* 0x000fe20008000000 */
[----:B------:R-:W-:Y:S02]  /*9be0*/  UMOV UR11, UR36 ;  /* 0x00000024000b7c82 */ /* 0x000fe40008000000 */
        /* <DEDUP_REMOVED lines=8> */
.L_x_145:
[----:B------:R-:W-:Y:S05]  /*9c70*/  BSYNC.RECONVERGENT B0 ;  /* 0x0000000000007941 */ /* 0x000fea0003800200 */
.L_x_144:
        /* <DEDUP_REMOVED lines=20> */
.L_x_149:
[----:B------:R-:W-:Y:S05]  /*9dc0*/  BSYNC B0 ;  /* 0x0000000000007941 */ /* 0x000fea0003800000 */
.L_x_148:
        /* <DEDUP_REMOVED lines=13> */
.L_x_147:
[----:B------:R-:W-:Y:S05]  /*9ea0*/  BSYNC B1 ;  /* 0x0000000000017941 */ /* 0x000fea0003800000 */
.L_x_146:
        /* <DEDUP_REMOVED lines=21> */
.L_x_151:
        /* <DEDUP_REMOVED lines=98> */
.L_x_153:
[----:B------:R-:W-:Y:S05]  /*a620*/  BSYNC.RECONVERGENT B0 ;  /* 0x0000000000007941 */ /* 0x000fea0003800200 */
.L_x_152:
        /* <DEDUP_REMOVED lines=20> */
.L_x_157:
[----:B------:R-:W-:Y:S05]  /*a770*/  BSYNC B0 ;  /* 0x0000000000007941 */ /* 0x000fea0003800000 */
.L_x_156:
        /* <DEDUP_REMOVED lines=13> */
.L_x_155:
[----:B------:R-:W-:Y:S05]  /*a850*/  BSYNC B1 ;  /* 0x0000000000017941 */ /* 0x000fea0003800000 */
.L_x_154:
        /* <DEDUP_REMOVED lines=21> */
.L_x_159:
        /* <DEDUP_REMOVED lines=98> */
.L_x_161:
[----:B------:R-:W-:Y:S05]  /*afd0*/  BSYNC.RECONVERGENT B0 ;  /* 0x0000000000007941 */ /* 0x000fea0003800200 */
.L_x_160:
        /* <DEDUP_REMOVED lines=17> */
[----:B------:R-:W-:Y:S04]  /*b0f0*/  SHF.L.U32 R3, R84, 0x1f, RZ ;  /* 0x0000001f54037819 */ /* 0x000fe800000006ff */
[----:B------:R-:W2:Y:S02]  /*b100*/  SYNCS.PHASECHK.TRANS64.TRYWAIT P0, [R86+URZ+0x20], R3 ;  /* 0x00002003560075a7 */ /* 0x000ea400080011ff */
[----:B--2---:R-:W-:Y:S05]  /*b110*/  @!P0 BRA `(.L_x_166) ;  /* 0x0000001800408947 */ /* 0x004fea0003800000 */
.L_x_165:
[----:B------:R-:W-:Y:S05]  /*b120*/  BSYNC B0 ;  /* 0x0000000000007941 */ /* 0x000fea0003800000 */
.L_x_164:
[----:B------:R-:W-:Y:S11]  /*b130*/  ISETP.NE.AND P0, PT, R82, RZ, PT ;  /* 0x000000ff5200720c */ /* 0x000ff60003f05270 */
[----:B------:R-:W-:Y:S02]  /*b140*/  @!UPT UIADD3 URZ, UPT, UPT, URZ, URZ, URZ ;  /* 0x000000fffffff290 */ /* 0x000fe4000fffe0ff */
[----:B------:R-:W-:Y:S01]  /*b150*/  @P0 IADD3 R2, PT, PT, R70, R83, RZ ;  /* 0x0000005346020210 */ /* 0x000fe20007ffe0ff */
[----:B------:R-:W-:Y:S05]  /*b160*/  @P0 WARPSYNC.ALL ;  /* 0x0000000000000948 */ /* 0x000fea0003800000 */
[----:B------:R3:W4:Y:S04]  /*b170*/  @P0 LDSM.16.M88.4 R48, [R35+UR43+0x400] ;  /* 0x0004002b2330083b */ /* 0x0007280008000200 */
[----:B------:R3:W1:Y:S04]  /*b180*/  @P0 LDSM.16.M88.4 R44, [R0+0x400] ;  /* 0x00040000002c083b */ /* 0x0006680000000200 */
[----:B------:R3:W1:Y:S04]  /*b190*/  @P0 LDSM.16.M88.4 R40, [R83+0x400] ;  /* 0x000400005328083b */ /* 0x0006680000000200 */
[----:B------:R3:W1:Y:S02]  /*b1a0*/  @P0 LDSM.16.M88.4 R36, [R2+0x400] ;  /* 0x000400000224083b */ /* 0x0006640000000200 */
.L_x_163:
[----:B------:R-:W-:Y:S05]  /*b1b0*/  BSYNC B1 ;  /* 0x0000000000017941 */ /* 0x000fea0003800000 */
.L_x_162:
        /* <DEDUP_REMOVED lines=11> */
[----:B---3--:R-:W3:Y:S01]  /*b270*/  LDC.64 R2, c[0x4][R3] ;  /* 0x0100000003027b82 */ /* 0x008ee20000000a00 */
        /* <DEDUP_REMOVED lines=9> */
.L_x_167:
[----:B------:R-:W-:Y:S01]  /*b310*/  ISETP.NE.AND P0, PT, R72, RZ, PT ;  /* 0x000000ff4800720c */ /* 0x000fe20003f05270 */
[----:B------:R-:W-:Y:S05]  /*b320*/  WARPSYNC.ALL ;  /* 0x0000000000007948 */ /* 0x000fea0003800000 */
[----:B------:R-:W-:Y:S01]  /*b330*/  R2UR UR4, R25 ;  /* 0x00000000190472ca */ /* 0x000fe200000e0000 */
[----:B------:R-:W-:Y:S01]  /*b340*/  BSSY.RECONVERGENT B0, `(.L_x_168) ;  /* 0x000005c000007945 */ /* 0x000fe20003800200 */
[----:B---34-:R-:W-:Y:S02]  /*b350*/  LOP3.LUT R0, R48, 0xffffe000, RZ, 0xc0, !PT ;  /* 0xffffe00030007812 */ /* 0x018fe400078ec0ff */
[----:B------:R-:W-:Y:S02]  /*b360*/  LOP3.LUT R2, R49, 0xffffe000, RZ, 0xc0, !PT ;  /* 0xffffe00031027812 */ /* 0x000fe400078ec0ff */
[----:B------:R-:W-:Y:S02]  /*b370*/  LOP3.LUT R3, R50, 0xffffe000, RZ, 0xc0, !PT ;  /* 0xffffe00032037812 */ /* 0x000fe400078ec0ff */
[----:B------:R-:W-:Y:S02]  /*b380*/  LOP3.LUT R20, R51, 0xffffe000, RZ, 0xc0, !PT ;  /* 0xffffe00033147812 */ /* 0x000fe400078ec0ff */
[----:B-1----:R-:W-:Y:S02]  /*b390*/  LOP3.LUT R21, R44, 0xffffe000, RZ, 0xc0, !PT ;  /* 0xffffe0002c157812 */ /* 0x002fe400078ec0ff */
[----:B------:R-:W-:Y:S01]  /*b3a0*/  LOP3.LUT R26, R45, 0xffffe000, RZ, 0xc0, !PT ;  /* 0xffffe0002d1a7812 */ /* 0x000fe200078ec0ff */
[----:B------:R-:W1:Y:S01]  /*b3b0*/  LDTM.16dp128bit.x8 R4, tmem[UR4+0xe0] ;  /* 0x0000e004000479ee */ /* 0x000e620008180000 */
[----:B------:R-:W-:Y:S01]  /*b3c0*/  R2UR UR4, R34 ;  /* 0x00000000220472ca */ /* 0x000fe200000e0000 */
[----:B------:R-:W-:Y:S01]  /*b3d0*/  NOP ;  /* 0x0000000000007918 */ /* 0x000fe20000000000 */
[----:B------:R-:W-:Y:S02]  /*b3e0*/  LOP3.LUT R29, R46, 0xffffe000, RZ, 0xc0, !PT ;  /* 0xffffe0002e1d7812 */ /* 0x000fe400078ec0ff */
[----:B------:R-:W-:Y:S02]  /*b3f0*/  LOP3.LUT R28, R47, 0xffffe000, RZ, 0xc0, !PT ;  /* 0xffffe0002f1c7812 */ /* 0x000fe400078ec0ff */
[----:B------:R-:W-:Y:S02]  /*b400*/  LOP3.LUT R31, R40, 0xffffe000, RZ, 0xc0, !PT ;  /* 0xffffe000281f7812 */ /* 0x000fe400078ec0ff */
[----:B------:R-:W-:Y:S02]  /*b410*/  LOP3.LUT R30, R41, 0xffffe000, RZ, 0xc0, !PT ;  /* 0xffffe000291e7812 */ /* 0x000fe400078ec0ff */
[----:B------:R-:W-:Y:S02]  /*b420*/  LOP3.LUT R33, R42, 0xffffe000, RZ, 0xc0, !PT ;  /* 0xffffe0002a217812 */ /* 0x000fe400078ec0ff */
[----:B------:R-:W-:Y:S01]  /*b430*/  LOP3.LUT R32, R43, 0xffffe000, RZ, 0xc0, !PT ;  /* 0xffffe0002b207812 */ /* 0x000fe200078ec0ff */
[----:B------:R-:W-:Y:S01]  /*b440*/  UIADD3 UR4, UPT, UPT, UR4, 0xb0, URZ ;  /* 0x000000b004047890 */ /* 0x000fe2000fffe0ff */
[----:B------:R-:W-:Y:S02]  /*b450*/  LOP3.LUT R35, R36, 0xffffe000, RZ, 0xc0, !PT ;  /* 0xffffe00024237812 */ /* 0x000fe400078ec0ff */
[----:B------:R-:W-:Y:S01]  /*b460*/  LOP3.LUT R34, R37, 0xffffe000, RZ, 0xc0, !PT ;  /* 0xffffe00025227812 */ /* 0x000fe200078ec0ff */
[----:B------:R-:W-:Y:S01]  /*b470*/  UPRMT UR4, UR52, 0x654, UR4 ;  /* 0x0000065434047896 */ /* 0x000fe20008000004 */
[----:B------:R-:W-:Y:S02]  /*b480*/  LOP3.LUT R37, R38, 0xffffe000, RZ, 0xc0, !PT ;  /* 0xffffe00026257812 */ /* 0x000fe400078ec0ff */
[----:B------:R-:W-:Y:S01]  /*b490*/  LOP3.LUT R36, R39, 0xffffe000, RZ, 0xc0, !PT ;  /* 0xffffe00027247812 */ /* 0x000fe200078ec0ff */
[C---:B-1----:R-:W-:Y:S01]  /*b4a0*/  FMUL R4, R24.reuse, R4 ;  /* 0x0000000418047220 */ /* 0x042fe20000400000 */
[C---:B------:R-:W-:Y:S01]  /*b4b0*/  FMUL R5, R24.reuse, R5 ;  /* 0x0000000518057220 */ /* 0x040fe20000400000 */
[C---:B------:R-:W-:Y:S01]  /*b4c0*/  FMUL R6, R24.reuse, R6 ;  /* 0x0000000618067220 */ /* 0x040fe20000400000 */
[C---:B------:R-:W-:Y:S01]  /*b4d0*/  FMUL R7, R24.reuse, R7 ;  /* 0x0000000718077220 */ /* 0x040fe20000400000 */
[C---:B------:R-:W-:Y:S01]  /*b4e0*/  FFMA R4, R27.reuse, R0, R4 ;  /* 0x000000001b047223 */ /* 0x040fe20000000004 */
[C---:B------:R-:W-:Y:S01]  /*b4f0*/  FMUL R8, R24.reuse, R8 ;  /* 0x0000000818087220 */ /* 0x040fe20000400000 */
[C---:B------:R-:W-:Y:S01]  /*b500*/  FFMA R5, R27.reuse, R2, R5 ;  /* 0x000000021b057223 */ /* 0x040fe20000000005 */
[C---:B------:R-:W-:Y:S01]  /*b510*/  FMUL R9, R24.reuse, R9 ;  /* 0x0000000918097220 */ /* 0x040fe20000400000 */
[C---:B------:R-:W-:Y:S01]  /*b520*/  FFMA R6, R27.reuse, R3, R6 ;  /* 0x000000031b067223 */ /* 0x040fe20000000006 */
[----:B------:R-:W-:Y:S01]  /*b530*/  F2FP.TF32.F32.PACK_B R4, R4 ;  /* 0x00000004ff04723e */ /* 0x000fe200024050ff */
[C---:B------:R-:W-:Y:S01]  /*b540*/  FMUL R10, R24.reuse, R10 ;  /* 0x0000000a180a7220 */ /* 0x040fe20000400000 */
[----:B------:R-:W-:Y:S01]  /*b550*/  F2FP.TF32.F32.PACK_B R5, R5 ;  /* 0x00000005ff05723e */ /* 0x000fe200024050ff */
[C---:B------:R-:W-:Y:S01]  /*b560*/  FFMA R7, R27.reuse, R20, R7 ;  /* 0x000000141b077223 */ /* 0x040fe20000000007 */
[C---:B------:R-:W-:Y:S01]  /*b570*/  FMUL R11, R24.reuse, R11 ;  /* 0x0000000b180b7220 */ /* 0x040fe20000400000 */
        /* <DEDUP_REMOVED lines=8> */
[----:B------:R-:W-:Y:S01]  /*b600*/  F2FP.TF32.F32.PACK_B R6, R6 ;  /* 0x00000006ff06723e */ /* 0x000fe200024050ff */
[C---:B------:R-:W-:Y:S01]  /*b610*/  FFMA R12, R27.reuse, R31, R12 ;  /* 0x0000001f1b0c7223 */ /* 0x040fe2000000000c */
[----:B------:R-:W-:Y:S01]  /*b620*/  F2FP.TF32.F32.PACK_B R7, R7 ;  /* 0x00000007ff07723e */ /* 0x000fe200024050ff */
[C---:B------:R-:W-:Y:S01]  /*b630*/  FMUL R16, R24.reuse, R16 ;  /* 0x0000001018107220 */ /* 0x040fe20000400000 */
[C---:B------:R-:W-:Y:S01]  /*b640*/  FFMA R13, R27.reuse, R30, R13 ;  /* 0x0000001e1b0d7223 */ /* 0x040fe2000000000d */
[C---:B------:R-:W-:Y:S01]  /*b650*/  FMUL R17, R24.reuse, R17 ;  /* 0x0000001118117220 */ /* 0x040fe20000400000 */
[C---:B------:R-:W-:Y:S01]  /*b660*/  FFMA R14, R27.reuse, R33, R14 ;  /* 0x000000211b0e7223 */ /* 0x040fe2000000000e */
[C---:B------:R-:W-:Y:S01]  /*b670*/  FMUL R18, R24.reuse, R18 ;  /* 0x0000001218127220 */ /* 0x040fe20000400000 */
[C---:B------:R-:W-:Y:S01]  /*b680*/  FFMA R15, R27.reuse, R32, R15 ;  /* 0x000000201b0f7223 */ /* 0x040fe2000000000f */
[----:B------:R-:W-:Y:S01]  /*b690*/  FMUL R19, R24, R19 ;  /* 0x0000001318137220 */ /* 0x000fe20000400000 */
[----:B------:R-:W-:Y:S01]  /*b6a0*/  F2FP.TF32.F32.PACK_B R8, R8 ;  /* 0x00000008ff08723e */ /* 0x000fe200024050ff */
[C---:B------:R-:W-:Y:S01]  /*b6b0*/  FFMA R16, R27.reuse, R35, R16 ;  /* 0x000000231b107223 */ /* 0x040fe20000000010 */
[----:B------:R-:W-:Y:S01]  /*b6c0*/  F2FP.TF32.F32.PACK_B R9, R9 ;  /* 0x00000009ff09723e */ /* 0x000fe200024050ff */
[----:B------:R-:W-:Y:S01]  /*b6d0*/  SYNCS.ARRIVE.TRANS64.RED.A1T0 RZ, [UR4], RZ ;  /* 0x000000ffffff79a7 */ /* 0x000fe20008100404 */
[----:B------:R1:W-:Y:S01]  /*b6e0*/  STSM.16.M88.4 [R77+0x6400], R4 ;  /* 0x006400044d007844 */ /* 0x0003e20000000200 */
[----:B------:R-:W-:Y:S01]  /*b6f0*/  F2FP.TF32.F32.PACK_B R10, R10 ;  /* 0x0000000aff0a723e */ /* 0x000fe200024050ff */
[C---:B------:R-:W-:Y:S01]  /*b700*/  FFMA R17, R27.reuse, R34, R17 ;  /* 0x000000221b117223 */ /* 0x040fe20000000011 */
[----:B------:R-:W-:Y:S01]  /*b710*/  F2FP.TF32.F32.PACK_B R11, R11 ;  /* 0x0000000bff0b723e */ /* 0x000fe200024050ff */
[C---:B------:R-:W-:Y:S01]  /*b720*/  FFMA R18, R27.reuse, R37, R18 ;  /* 0x000000251b127223 */ /* 0x040fe20000000012 */
[----:B------:R-:W-:Y:S01]  /*b730*/  FFMA R19, R27, R36, R19 ;  /* 0x000000241b137223 */ /* 0x000fe20000000013 */
[----:B------:R-:W-:Y:S02]  /*b740*/  F2FP.TF32.F32.PACK_B R12, R12 ;  /* 0x0000000cff0c723e */ /* 0x000fe400024050ff */
[----:B------:R1:W-:Y:S01]  /*b750*/  STSM.16.M88.4 [R76+0x6400], R8 ;  /* 0x006400084c007844 */ /* 0x0003e20000000200 */
        /* <DEDUP_REMOVED lines=26> */
.L_x_169:
[----:B------:R-:W-:Y:S05]  /*b900*/  BSYNC.RECONVERGENT B0 ;  /* 0x0000000000007941 */ /* 0x000fea0003800200 */
.L_x_168:
[----:B------:R-:W-:Y:S01]  /*b910*/  BAR.SYNC.DEFER_BLOCKING 0x1, 0x80 ;  /* 0x0042000000007b1d */ /* 0x000fe20000010000 */
[----:B------:R-:W-:Y:S01]  /*b920*/  UISETP.NE.AND UP0, UPT, UR53, -0x8, UPT ;  /* 0xfffffff83500788c */ /* 0x000fe2000bf05270 */
[----:B------:R-:W-:Y:S08]  /*b930*/  IADD3 R0, PT, PT, R22, 0x1, RZ ;  /* 0x0000000116007810 */ /* 0x000ff00007ffe0ff */
[----:B------:R-:W-:Y:S05]  /*b940*/  BRA.U !UP0, `(.L_x_170) ;  /* 0x0000000108287547 */ /* 0x000fea000b800000 */
[----:B------:R-:W-:Y:S01]  /*b950*/  ISETP.NE.AND P0, PT, R75, RZ, PT ;  /* 0x000000ff4b00720c */ /* 0x000fe20003f05270 */
[----:B------:R-:W-:Y:S01]  /*b960*/  IMAD.U32 R3, RZ, RZ, UR47 ;  /* 0x0000002fff037e24 */ /* 0x000fe2000f8e00ff */
[----:B------:R-:W-:Y:S01]  /*b970*/  UIADD3 UR4, UPT, UPT, UR47, 0x1, URZ ;  /* 0x000000012f047890 */ /* 0x000fe2000fffe0ff */
[----:B------:R-:W-:Y:S03]  /*b980*/  IMAD.U32 R2, RZ, RZ, UR52 ;  /* 0x00000034ff027e24 */ /* 0x000fe6000f8e00ff */
[----:B------:R-:W-:Y:S04]  /*b990*/  UISETP.NE.AND UP0, UPT, UR4, 0x4, UPT ;  /* 0x000000040400788c */ /* 0x000fe8000bf05270 */
[----:B------:R-:W-:Y:S03]  /*b9a0*/  USEL UR47, UR4, URZ, UP0 ;  /* 0x000000ff042f7287 */ /* 0x000fe60008000000 */
[----:B------:R-:W-:Y:S05]  /*b9b0*/  @P0 LEA R3, R3, UR43, 0x3 ;  /* 0x0000002b03030c11 */ /* 0x000fea000f8e18ff */
[----:B------:R-:W-:Y:S05]  /*b9c0*/  @P0 VIADD R3, R3, 0x40 ;  /* 0x0000004003030836 */ /* 0x000fea0000000000 */
[----:B------:R-:W-:Y:S04]  /*b9d0*/  @P0 PRMT R2, R2, 0x654, R3 ;  /* 0x0000065402020816 */ /* 0x000fe80000000003 */
[----:B------:R2:W-:Y:S03]  /*b9e0*/  @P0 SYNCS.ARRIVE.TRANS64.RED.A1T0 RZ, [R2+URZ], RZ ;  /* 0x000000ff02ff09a7 */ /* 0x0005e600081004ff */
.L_x_170:
[----:B------:R-:W-:Y:S01]  /*b9f0*/  R2UR UR6, R74 ;  /* 0x000000004a0672ca */ /* 0x000fe200000e0000 */
[----:B------:R-:W-:Y:S01]  /*ba00*/  UIADD3 UR53, UPT, UPT, UR53, 0x8, URZ ;  /* 0x0000000835357890 */ /* 0x000fe2000fffe0ff */
[----:B------:R-:W-:Y:S02]  /*ba10*/  R2UR UR5, R63 ;  /* 0x000000003f0572ca */ /* 0x000fe400000e0000 */
[----:B------:R-:W-:Y:S02]  /*ba20*/  R2UR UR4, R64 ;  /* 0x00000000400472ca */ /* 0x000fe400000e0000 */
[----:B------:R-:W-:Y:S02]  /*ba30*/  R2UR UR36, R73 ;  /* 0x00000000492472ca */ /* 0x000fe400000e0000 */
[----:B------:R-:W-:Y:S02]  /*ba40*/  ISETP.NE.AND P0, PT, R67, 0x2, PT ;  /* 0x000000024300780c */ /* 0x000fe40003f05270 */
[----:B------:R-:W-:Y:S02]  /*ba50*/  ISETP.NE.AND P1, PT, R0, 0x4, PT ;  /* 0x000000040000780c */ /* 0x000fe40003f25270 */
[----:B------:R-:W-:Y:S01]  /*ba60*/  SEL R3, RZ, 0x1, P0 ;  /* 0x00000001ff037807 */ /* 0x000fe20000000000 */
[----:B------:R-:W-:Y:S01]  /*ba70*/  UISETP.NE.AND UP0, UPT, UR6, URZ, UPT ;  /* 0x000000ff0600728c */ /* 0x000fe2000bf05270 */
[----:B--2---:R-:W-:Y:S01]  /*ba80*/  SEL R2, RZ, 0x1, P1 ;  /* 0x00000001ff027807 */ /* 0x004fe20000800000 */
[----:B------:R-:W-:Y:S01]  /*ba90*/  UIADD3 UR20, UPT, UPT, UR37, UR5, URZ ;  /* 0x0000000525147290 */ /* 0x000fe2000fffe0ff */
[----:B------:R-:W-:Y:S01]  /*baa0*/  LOP3.LUT R68, R68, R3, RZ, 0x3c, !PT ;  /* 0x0000000344447212 */ /* 0x000fe200078e3cff */
[----:B------:R-:W-:Y:S01]  /*bab0*/  UIADD3 UR16, UPT, UPT, UR38, UR4, URZ ;  /* 0x0000000426107290 */ /* 0x000fe2000fffe0ff */
[----:B------:R-:W-:Y:S02]  /*bac0*/  LOP3.LUT R69, R69, R2, RZ, 0x3c, !PT ;  /* 0x0000000245457212 */ /* 0x000fe400078e3cff */
[----:B------:R-:W-:Y:S02]  /*bad0*/  SEL R67, R67, RZ, P0 ;  /* 0x000000ff43437207 */ /* 0x000fe40000000000 */
[----:B------:R-:W-:Y:S01]  /*bae0*/  SEL R22, R0, RZ, P1 ;  /* 0x000000ff00167207 */ /* 0x000fe20000800000 */
[----:B------:R-:W-:Y:S06]  /*baf0*/  BRA.U UP0, `(.L_x_171) ;  /* 0xffffffa100f07547 */ /* 0x000fec000b83ffff */
[----:B------:R-:W2:Y:S01]  /*bb00*/  LDCU.64 UR4, c[0x0][0x888] ;  /* 0x00011100ff0477ac */ /* 0x000ea20008000a00 */
[----:B------:R-:W3:Y:S01]  /*bb10*/  LDCU.64 UR6, c[0x0][0x890] ;  /* 0x00011200ff0677ac */ /* 0x000ee20008000a00 */
[----:B--2---:R-:W-:Y:S02]  /*bb20*/  ISETP.NE.U32.AND P2, PT, RZ, UR4, PT ;  /* 0x00000004ff007c0c */ /* 0x004fe4000bf45070 */
[----:B---3--:R-:W-:Y:S02]  /*bb30*/  ISETP.NE.U32.AND P1, PT, RZ, UR6, PT ;  /* 0x00000006ff007c0c */ /* 0x008fe4000bf25070 */
[----:B------:R-:W-:Y:S02]  /*bb40*/  ISETP.NE.AND.EX P2, PT, RZ, UR5, PT, P2 ;  /* 0x00000005ff007c0c */ /* 0x000fe4000bf45320 */
[----:B------:R-:W-:-:S13]  /*bb50*/  ISETP.NE.AND.EX P0, PT, RZ, UR7, PT, P1 ;  /* 0x00000007ff007c0c */ /* 0x000fda000bf05310 */
[----:B------:R-:W-:Y:S05]  /*bb60*/  @P2 BRA P0, `(.L_x_172) ;  /* 0x00000000003c2947 */ /* 0x000fea0000000000 */
[----:B------:R-:W-:-:S13]  /*bb70*/  ISETP.NE.AND.EX P1, PT, RZ, UR7, PT, P1 ;  /* 0x00000007ff007c0c */ /* 0x000fda000bf25310 */
[----:B------:R-:W-:Y:S05]  /*bb80*/  @P1 BRA `(.L_x_173) ;  /* 0x00000000000c1947 */ /* 0x000fea0003800000 */
[----:B------:R-:W-:-:S13]  /*bb90*/  FSETP.NEU.AND P0, PT, R27, RZ, PT ;  /* 0x000000ff1b00720b */ /* 0x000fda0003f0d000 */
[----:B------:R-:W-:Y:S05]  /*bba0*/  @!P0 EXIT ;  /* 0x000000000000894d */ /* 0x000fea0003800000 */
[----:B------:R-:W-:Y:S05]  /*bbb0*/  BRA `(.L_x_172) ;  /* 0x0000000000287947 */ /* 0x000fea0003800000 */
.L_x_173:
[----:B------:R-:W-:Y:S01]  /*bbc0*/  ISETP.NE.AND P0, PT, R66, RZ, PT ;  /* 0x000000ff4200720c */ /* 0x000fe20003f05270 */
[----:B------:R-:W-:-:S12]  /*bbd0*/  BSSY.RECONVERGENT B0, `(.L_x_172) ;  /* 0x0000008000007945 */ /* 0x000fd80003800200 */
[----:B------:R-:W-:Y:S05]  /*bbe0*/  @P0 BRA `(.L_x_174) ;  /* 0x0000000000100947 */ /* 0x000fea0003800000 */
[----:B------:R-:W-:-:S04]  /*bbf0*/  ISETP.NE.U32.AND P0, PT, RZ, UR4, PT ;  /* 0x00000004ff007c0c */ /* 0x000fc8000bf05070 */
[----:B------:R-:W-:-:S13]  /*bc00*/  ISETP.NE.AND.EX P0, PT, RZ, UR5, PT, P0 ;  /* 0x00000005ff007c0c */ /* 0x000fda000bf05300 */
[----:B------:R-:W-:Y:S05]  /*bc10*/  @!P0 EXIT ;  /* 0x000000000000894d */ /* 0x000fea0003800000 */
[----:B------:R-:W-:Y:S05]  /*bc20*/  BRA `(.L_x_175) ;  /* 0x0000000000087947 */ /* 0x000fea0003800000 */
.L_x_174:
[----:B------:R-:W-:-:S13]  /*bc30*/  FSETP.NEU.AND P0, PT, R27, RZ, PT ;  /* 0x000000ff1b00720b */ /* 0x000fda0003f0d000 */
[----:B------:R-:W-:Y:S05]  /*bc40*/  @!P0 EXIT ;  /* 0x000000000000894d */ /* 0x000fea0003800000 */
.L_x_175:
[----:B------:R-:W-:Y:S05]  /*bc50*/  BSYNC.RECONVERGENT B0 ;  /* 0x0000000000007941 */ /* 0x000fea0003800200 */
.L_x_172:
[----:B------:R-:W-:Y:S01]  /*bc60*/  ULEA UR6, UR47, UR43, 0x3 ;  /* 0x0000002b2f067291 */ /* 0x000fe2000f8e18ff */
[----:B------:R-:W-:-:S04]  /*bc70*/  DEPBAR.LE SB0, 0x0 ;  /* 0x000080000000791a */ /* 0x000fc80000000000 */
[----:B------:R-:W-:-:S04]  /*bc80*/  UIADD3 UR6, UPT, UPT, UR6, 0x40, URZ ;  /* 0x0000004006067890 */ /* 0x000fc8000fffe0ff */
[----:B------:R-:W-:-:S09]  /*bc90*/  UPRMT UR6, UR52, 0x654, UR6 ;  /* 0x0000065434067896 */ /* 0x000fd20008000006 */
[----:B------:R-:W-:Y:S01]  /*bca0*/  SYNCS.ARRIVE.TRANS64.RED.A1T0 RZ, [UR6], RZ ;  /* 0x000000ffffff79a7 */ /* 0x000fe20008100406 */
[----:B------:R-:W-:Y:S05]  /*bcb0*/  EXIT ;  /* 0x000000000000794d */ /* 0x000fea0003800000 */
.L_x_24:
[----:B--2---:R2:W3:Y:S02]  /*bcc0*/  SYNCS.PHASECHK.TRANS64.TRYWAIT P0, [R3+URZ+0xe0], R2 ;  /* 0x0000e002030075a7 */ /* 0x0044e400080011ff */
[----:B---3--:R-:W-:Y:S05]  /*bcd0*/  @!P0 NANOSLEEP.SYNCS 0x989680 ;  /* 0x009896800000895d */ /* 0x008fea0003900000 */
[----:B------:R-:W3:Y:S02]  /*bce0*/  @!P0 SYNCS.PHASECHK.TRANS64 P0, [R3+URZ+0xe0], R2 ;  /* 0x0000e002030085a7 */ /* 0x000ee400080010ff */
[----:B---3--:R-:W-:Y:S05]  /*bcf0*/  @!P0 BRA `(.L_x_24) ;  /* 0xfffffffc00f08947 */ /* 0x008fea000383ffff */
[----:B------:R-:W-:Y:S05]  /*bd00*/  BRA `(.L_x_176) ;  /* 0xffffff5c00c07947 */ /* 0x000fea000383ffff */
.L_x_27:
[----:B-1----:R-:W-:-:S07]  /*bd10*/  MOV R0, UR33 ;  /* 0x0000002100007c02 */ /* 0x002fce0008000f00 */
.L_x_177:
[----:B-1----:R1:W2:Y:S02]  /*bd20*/  SYNCS.PHASECHK.TRANS64.TRYWAIT P0, [R0+URZ+0x10], R3 ;  /* 0x00001003000075a7 */ /* 0x0022a400080011ff */
[----:B--2---:R-:W-:Y:S05]  /*bd30*/  @!P0 NANOSLEEP.SYNCS 0x989680 ;  /* 0x009896800000895d */ /* 0x004fea0003900000 */
[----:B------:R-:W2:Y:S02]  /*bd40*/  @!P0 SYNCS.PHASECHK.TRANS64 P0, [R0+URZ+0x10], R3 ;  /* 0x00001003000085a7 */ /* 0x000ea400080010ff */
[----:B--2---:R-:W-:Y:S05]  /*bd50*/  @!P0 BRA `(.L_x_177) ;  /* 0xfffffffc00f08947 */ /* 0x004fea000383ffff */
[----:B------:R-:W-:Y:S05]  /*bd60*/  BRA `(.L_x_26) ;  /* 0xffffff60000c7947 */ /* 0x000fea000383ffff */
.L_x_36:
[----:B-1----:R-:W-:-:S07]  /*bd70*/  MOV R0, UR33 ;  /* 0x0000002100007c02 */ /* 0x002fce0008000f00 */
.L_x_178:
[----:B-1----:R1:W2:Y:S02]  /*bd80*/  SYNCS.PHASECHK.TRANS64.TRYWAIT P0, [R0+URZ+0x10], R3 ;  /* 0x00001003000075a7 */ /* 0x0022a400080011ff */
[----:B--2---:R-:W-:Y:S05]  /*bd90*/  @!P0 NANOSLEEP.SYNCS 0x989680 ;  /* 0x009896800000895d */ /* 0x004fea0003900000 */
[----:B------:R-:W2:Y:S02]  /*bda0*/  @!P0 SYNCS.PHASECHK.TRANS64 P0, [R0+URZ+0x10], R3 ;  /* 0x00001003000085a7 */ /* 0x000ea400080010ff */
[----:B--2---:R-:W-:Y:S05]  /*bdb0*/  @!P0 BRA `(.L_x_178) ;  /* 0xfffffffc00f08947 */ /* 0x004fea000383ffff */
[----:B------:R-:W-:Y:S05]  /*bdc0*/  BRA `(.L_x_35) ;  /* 0xffffff6400187947 */ /* 0x000fea000383ffff */
.L_x_43:
[----:B-1----:R1:W4:Y:S02]  /*bdd0*/  SYNCS.PHASECHK.TRANS64.TRYWAIT P0, [R3+URZ+0x70], R0 ;  /* 0x00007000030075a7 */ /* 0x00232400080011ff */
[----:B----4-:R-:W-:Y:S05]  /*bde0*/  @!P0 NANOSLEEP.SYNCS 0x989680 ;  /* 0x009896800000895d */ /* 0x010fea0003900000 */
[----:B------:R-:W4:Y:S02]  /*bdf0*/  @!P0 SYNCS.PHASECHK.TRANS64 P0, [R3+URZ+0x70], R0 ;  /* 0x00007000030085a7 */ /* 0x000f2400080010ff */
[----:B----4-:R-:W-:Y:S05]  /*be00*/  @!P0 BRA `(.L_x_43) ;  /* 0xfffffffc00f08947 */ /* 0x010fea000383ffff */
[----:B------:R-:W-:Y:S05]  /*be10*/  BRA `(.L_x_179) ;  /* 0xffffff6800047947 */ /* 0x000fea000383ffff */
.L_x_47:
[----:B-1----:R-:W-:-:S07]  /*be20*/  MOV R0, UR4 ;  /* 0x0000000400007c02 */ /* 0x002fce0008000f00 */
.L_x_180:
[----:B-1----:R1:W2:Y:S02]  /*be30*/  SYNCS.PHASECHK.TRANS64.TRYWAIT P0, [R0+URZ], R3 ;  /* 0x00000003000075a7 */ /* 0x0022a400080011ff */
[----:B--2---:R-:W-:Y:S05]  /*be40*/  @!P0 NANOSLEEP.SYNCS 0x989680 ;  /* 0x009896800000895d */ /* 0x004fea0003900000 */
[----:B------:R-:W2:Y:S02]  /*be50*/  @!P0 SYNCS.PHASECHK.TRANS64 P0, [R0+URZ], R3 ;  /* 0x00000003000085a7 */ /* 0x000ea400080010ff */
[----:B--2---:R-:W-:Y:S05]  /*be60*/  @!P0 BRA `(.L_x_180) ;  /* 0xfffffffc00f08947 */ /* 0x004fea000383ffff */
[----:B------:R-:W-:Y:S05]  /*be70*/  BRA `(.L_x_181) ;  /* 0xffffff6c00b07947 */ /* 0x000fea000383ffff */
.L_x_50:
[----:B-1----:R1:W2:Y:S02]  /*be80*/  SYNCS.PHASECHK.TRANS64.TRYWAIT P0, [R2+URZ+0xd0], R5 ;  /* 0x0000d005020075a7 */ /* 0x0022a400080011ff */
[----:B--2---:R-:W-:Y:S05]  /*be90*/  @!P0 NANOSLEEP.SYNCS 0x989680 ;  /* 0x009896800000895d */ /* 0x004fea0003900000 */
[----:B------:R-:W2:Y:S02]  /*bea0*/  @!P0 SYNCS.PHASECHK.TRANS64 P0, [R2+URZ+0xd0], R5 ;  /* 0x0000d005020085a7 */ /* 0x000ea400080010ff */
[----:B--2---:R-:W-:Y:S05]  /*beb0*/  @!P0 BRA `(.L_x_50) ;  /* 0xfffffffc00f08947 */ /* 0x004fea000383ffff */
[----:B------:R-:W-:Y:S05]  /*bec0*/  BRA `(.L_x_182) ;  /* 0xffffff70000c7947 */ /* 0x000fea000383ffff */
.L_x_51:
[----:B------:R-:W-:-:S07]  /*bed0*/  MOV R2, UR4 ;  /* 0x0000000400027c02 */ /* 0x000fce0008000f00 */
.L_x_183:
[----:B-1----:R1:W2:Y:S02]  /*bee0*/  SYNCS.PHASECHK.TRANS64.TRYWAIT P0, [R2+URZ+0x80], R5 ;  /* 0x00008005020075a7 */ /* 0x0022a400080011ff */
[----:B--2---:R-:W-:Y:S05]  /*bef0*/  @!P0 NANOSLEEP.SYNCS 0x989680 ;  /* 0x009896800000895d */ /* 0x004fea0003900000 */
[----:B------:R-:W2:Y:S02]  /*bf00*/  @!P0 SYNCS.PHASECHK.TRANS64 P0, [R2+URZ+0x80], R5 ;  /* 0x00008005020085a7 */ /* 0x000ea400080010ff */
[----:B--2---:R-:W-:Y:S05]  /*bf10*/  @!P0 BRA `(.L_x_183) ;  /* 0xfffffffc00f08947 */ /* 0x004fea000383ffff */
[----:B------:R-:W-:Y:S05]  /*bf20*/  BRA `(.L_x_184) ;  /* 0xffffff70001c7947 */ /* 0x000fea000383ffff */
.L_x_52:
[----:B-1----:R1:W2:Y:S02]  /*bf30*/  SYNCS.PHASECHK.TRANS64.TRYWAIT P1, [R2+URZ+0x70], R5 ;  /* 0x00007005020075a7 */ /* 0x0022a400080211ff */
[----:B--2---:R-:W-:Y:S05]  /*bf40*/  @!P1 NANOSLEEP.SYNCS 0x989680 ;  /* 0x009896800000995d */ /* 0x004fea0003900000 */
[----:B------:R-:W2:Y:S02]  /*bf50*/  @!P1 SYNCS.PHASECHK.TRANS64 P1, [R2+URZ+0x70], R5 ;  /* 0x00007005020095a7 */ /* 0x000ea400080210ff */
[----:B--2---:R-:W-:Y:S05]  /*bf60*/  @!P1 BRA `(.L_x_52) ;  /* 0xfffffffc00f09947 */ /* 0x004fea000383ffff */
[----:B------:R-:W-:Y:S05]  /*bf70*/  BRA `(.L_x_185) ;  /* 0xffffff70004c7947 */ /* 0x000fea000383ffff */
.L_x_55:
[----:B------:R-:W-:-:S07]  /*bf80*/  MOV R0, UR4 ;  /* 0x0000000400007c02 */ /* 0x000fce0008000f00 */
.L_x_186:
[----:B-1----:R1:W2:Y:S02]  /*bf90*/  SYNCS.PHASECHK.TRANS64.TRYWAIT P0, [R0+URZ+0x80], R3 ;  /* 0x00008003000075a7 */ /* 0x0022a400080011ff */
[----:B--2---:R-:W-:Y:S05]  /*bfa0*/  @!P0 NANOSLEEP.SYNCS 0x989680 ;  /* 0x009896800000895d */ /* 0x004fea0003900000 */
[----:B------:R-:W2:Y:S02]  /*bfb0*/  @!P0 SYNCS.PHASECHK.TRANS64 P0, [R0+URZ+0x80], R3 ;  /* 0x00008003000085a7 */ /* 0x000ea400080010ff */
[----:B--2---:R-:W-:Y:S05]  /*bfc0*/  @!P0 BRA `(.L_x_186) ;  /* 0xfffffffc00f08947 */ /* 0x004fea000383ffff */
[----:B------:R-:W-:Y:S05]  /*bfd0*/  BRA `(.L_x_54) ;  /* 0xffffff7000a07947 */ /* 0x000fea000383ffff */
.L_x_62:
[----:B-1----:R1:W2:Y:S02]  /*bfe0*/  SYNCS.PHASECHK.TRANS64.TRYWAIT P1, [R0+URZ+0x70], R5 ;  /* 0x00007005000075a7 */ /* 0x0022a400080211ff */
[----:B--2---:R-:W-:Y:S05]  /*bff0*/  @!P1 NANOSLEEP.SYNCS 0x989680 ;  /* 0x009896800000995d */ /* 0x004fea0003900000 */
[----:B------:R-:W2:Y:S02]  /*c000*/  @!P1 SYNCS.PHASECHK.TRANS64 P1, [R0+URZ+0x70], R5 ;  /* 0x00007005000095a7 */ /* 0x000ea400080210ff */
[----:B--2---:R-:W-:Y:S05]  /*c010*/  @!P1 BRA `(.L_x_62) ;  /* 0xfffffffc00f09947 */ /* 0x004fea000383ffff */
[----:B------:R-:W-:Y:S05]  /*c020*/  BRA `(.L_x_187) ;  /* 0xffffff7800347947 */ /* 0x000fea000383ffff */
.L_x_63:
[----:B------:R-:W-:-:S07]  /*c030*/  MOV R3, UR46 ;  /* 0x0000002e00037c02 */ /* 0x000fce0008000f00 */
.L_x_188:
[----:B-1----:R1:W2:Y:S02]  /*c040*/  SYNCS.PHASECHK.TRANS64.TRYWAIT P0, [R3+URZ+0xb0], R0 ;  /* 0x0000b000030075a7 */ /* 0x0022a400080011ff */
[----:B--2---:R-:W-:Y:S05]  /*c050*/  @!P0 NANOSLEEP.SYNCS 0x989680 ;  /* 0x009896800000895d */ /* 0x004fea0003900000 */
[----:B------:R-:W2:Y:S02]  /*c060*/  @!P0 SYNCS.PHASECHK.TRANS64 P0, [R3+URZ+0xb0], R0 ;  /* 0x0000b000030085a7 */ /* 0x000ea400080010ff */
[----:B--2---:R-:W-:Y:S05]  /*c070*/  @!P0 BRA `(.L_x_188) ;  /* 0xfffffffc00f08947 */ /* 0x004fea000383ffff */
[----:B------:R-:W-:Y:S05]  /*c080*/  BRA `(.L_x_189) ;  /* 0xffffff7800847947 */ /* 0x000fea000383ffff */
.L_x_66:
[----:B------:R-:W-:Y:S07]  /*c090*/  MOV R0, UR7 ;  /* 0x0000000700007c02 */ /* 0x000fee0008000f00 */
.L_x_190:
[----:B-1----:R1:W2:Y:S02]  /*c0a0*/  SYNCS.PHASECHK.TRANS64.TRYWAIT P0, [R0+URZ], R3 ;  /* 0x00000003000075a7 */ /* 0x0022a400080011ff */
[----:B--2---:R-:W-:Y:S05]  /*c0b0*/  @!P0 NANOSLEEP.SYNCS 0x989680 ;  /* 0x009896800000895d */ /* 0x004fea0003900000 */
[----:B------:R-:W2:Y:S02]  /*c0c0*/  @!P0 SYNCS.PHASECHK.TRANS64 P0, [R0+URZ], R3 ;  /* 0x00000003000085a7 */ /* 0x000ea400080010ff */
[----:B--2---:R-:W-:Y:S05]  /*c0d0*/  @!P0 BRA `(.L_x_190) ;  /* 0xfffffffc00f08947 */ /* 0x004fea000383ffff */
[----:B------:R-:W-:Y:S05]  /*c0e0*/  BRA `(.L_x_65) ;  /* 0xffffff7800a07947 */ /* 0x000fea000383ffff */
.L_x_69:
[----:B------:R-:W-:-:S07]  /*c0f0*/  MOV R0, UR4 ;  /* 0x0000000400007c02 */ /* 0x000fce0008000f00 */
.L_x_191:
[----:B--2---:R2:W4:Y:S02]  /*c100*/  SYNCS.PHASECHK.TRANS64.TRYWAIT P0, [R0+URZ], R3 ;  /* 0x00000003000075a7 */ /* 0x00452400080011ff */
[----:B----4-:R-:W-:Y:S05]  /*c110*/  @!P0 NANOSLEEP.SYNCS 0x989680 ;  /* 0x009896800000895d */ /* 0x010fea0003900000 */
[----:B------:R-:W4:Y:S02]  /*c120*/  @!P0 SYNCS.PHASECHK.TRANS64 P0, [R0+URZ], R3 ;  /* 0x00000003000085a7 */ /* 0x000f2400080010ff */
[----:B----4-:R-:W-:Y:S05]  /*c130*/  @!P0 BRA `(.L_x_191) ;  /* 0xfffffffc00f08947 */ /* 0x010fea000383ffff */
[----:B------:R-:W-:Y:S05]  /*c140*/  BRA `(.L_x_192) ;  /* 0xffffff7c00cc7947 */ /* 0x000fea000383ffff */
.L_x_70:
[----:B------:R-:W-:-:S07]  /*c150*/  MOV R0, UR5 ;  /* 0x0000000500007c02 */ /* 0x000fce0008000f00 */
.L_x_193:
[----:B-1----:R1:W2:Y:S02]  /*c160*/  SYNCS.PHASECHK.TRANS64.TRYWAIT P0, [R0+URZ], R3 ;  /* 0x00000003000075a7 */ /* 0x0022a400080011ff */
[----:B--2---:R-:W-:Y:S05]  /*c170*/  @!P0 NANOSLEEP.SYNCS 0x989680 ;  /* 0x009896800000895d */ /* 0x004fea0003900000 */
[----:B------:R-:W2:Y:S02]  /*c180*/  @!P0 SYNCS.PHASECHK.TRANS64 P0, [R0+URZ], R3 ;  /* 0x00000003000085a7 */ /* 0x000ea400080010ff */
[----:B--2---:R-:W-:Y:S05]  /*c190*/  @!P0 BRA `(.L_x_193) ;  /* 0xfffffffc00f08947 */ /* 0x004fea000383ffff */
[----:B------:R-:W-:Y:S05]  /*c1a0*/  BRA `(.L_x_194) ;  /* 0xffffff7c00d87947 */ /* 0x000fea000383ffff */
.L_x_71:
[----:B------:R-:W-:-:S07]  /*c1b0*/  MOV R0, UR5 ;  /* 0x0000000500007c02 */ /* 0x000fce0008000f00 */
.L_x_195:
[----:B-1----:R1:W2:Y:S02]  /*c1c0*/  SYNCS.PHASECHK.TRANS64.TRYWAIT P0, [R0+URZ], R3 ;  /* 0x00000003000075a7 */ /* 0x0022a400080011ff */
[----:B--2---:R-:W-:Y:S05]  /*c1d0*/  @!P0 NANOSLEEP.SYNCS 0x989680 ;  /* 0x009896800000895d */ /* 0x004fea0003900000 */
[----:B------:R-:W2:Y:S02]  /*c1e0*/  @!P0 SYNCS.PHASECHK.TRANS64 P0, [R0+URZ], R3 ;  /* 0x00000003000085a7 */ /* 0x000ea400080010ff */
[----:B--2---:R-:W-:Y:S05]  /*c1f0*/  @!P0 BRA `(.L_x_195) ;  /* 0xfffffffc00f08947 */ /* 0x004fea000383ffff */
[----:B------:R-:W-:Y:S05]  /*c200*/  BRA `(.L_x_196) ;  /* 0xffffff7c00e47947 */ /* 0x000fea000383ffff */
.L_x_72:
[----:B------:R-:W-:-:S07]  /*c210*/  MOV R0, UR4 ;  /* 0x0000000400007c02 */ /* 0x000fce0008000f00 */
.L_x_197:
[----:B-1----:R1:W2:Y:S02]  /*c220*/  SYNCS.PHASECHK.TRANS64.TRYWAIT P0, [R0+URZ], R3 ;  /* 0x00000003000075a7 */ /* 0x0022a400080011ff */
[----:B--2---:R-:W-:Y:S05]  /*c230*/  @!P0 NANOSLEEP.SYNCS 0x989680 ;  /* 0x009896800000895d */ /* 0x004fea0003900000 */
[----:B------:R-:W2:Y:S02]  /*c240*/  @!P0 SYNCS.PHASECHK.TRANS64 P0, [R0+URZ], R3 ;  /* 0x00000003000085a7 */ /* 0x000ea400080010ff */
[----:B--2---:R-:W-:Y:S05]  /*c250*/  @!P0 BRA `(.L_x_197) ;  /* 0xfffffffc00f08947 */ /* 0x004fea000383ffff */
[----:B------:R-:W-:Y:S05]  /*c260*/  BRA `(.L_x_198) ;  /* 0xffffff7c00f07947 */ /* 0x000fea000383ffff */
.L_x_77:
[----:B--2---:R2:W3:Y:S02]  /*c270*/  SYNCS.PHASECHK.TRANS64.TRYWAIT P0, [R12+URZ+0x70], R9 ;  /* 0x000070090c0075a7 */ /* 0x0044e400080011ff */
[----:B---3--:R-:W-:Y:S05]  /*c280*/  @!P0 NANOSLEEP.SYNCS 0x989680 ;  /* 0x009896800000895d */ /* 0x008fea0003900000 */
[----:B------:R-:W3:Y:S02]  /*c290*/  @!P0 SYNCS.PHASECHK.TRANS64 P0, [R12+URZ+0x70], R9 ;  /* 0x000070090c0085a7 */ /* 0x000ee400080010ff */
[----:B---3--:R-:W-:Y:S05]  /*c2a0*/  @!P0 BRA `(.L_x_77) ;  /* 0xfffffffc00f08947 */ /* 0x008fea000383ffff */
[----:B------:R-:W-:Y:S05]  /*c2b0*/  BRA `(.L_x_199) ;  /* 0xffffff8400087947 */ /* 0x000fea000383ffff */
.L_x_80:
[----:B------:R-:W-:Y:S07]  /*c2c0*/  MOV R0, UR21 ;  /* 0x0000001500007c02 */ /* 0x000fee0008000f00 */
.L_x_200:
[----:B--2---:R2:W3:Y:S02]  /*c2d0*/  SYNCS.PHASECHK.TRANS64.TRYWAIT P2, [R0+URZ+0x68], R9 ;  /* 0x00006809000075a7 */ /* 0x0044e400080411ff */
[----:B---3--:R-:W-:Y:S05]  /*c2e0*/  @!P2 NANOSLEEP.SYNCS 0x989680 ;  /* 0x009896800000a95d */ /* 0x008fea0003900000 */
[----:B------:R-:W3:Y:S02]  /*c2f0*/  @!P2 SYNCS.PHASECHK.TRANS64 P2, [R0+URZ+0x68], R9 ;  /* 0x000068090000a5a7 */ /* 0x000ee400080410ff */
[----:B---3--:R-:W-:Y:S05]  /*c300*/  @!P2 BRA `(.L_x_200) ;  /* 0xfffffffc00f0a947 */ /* 0x008fea000383ffff */
[----:B------:R-:W-:Y:S05]  /*c310*/  BRA `(.L_x_79) ;  /* 0xffffff8800747947 */ /* 0x000fea000383ffff */
.L_x_83:
[----:B------:R-:W-:Y:S07]  /*c320*/  MOV R9, UR21 ;  /* 0x0000001500097c02 */ /* 0x000fee0008000f00 */
.L_x_201:
[----:B--2---:R2:W3:Y:S02]  /*c330*/  SYNCS.PHASECHK.TRANS64.TRYWAIT P0, [R9+URZ+0x40], R10 ;  /* 0x0000400a090075a7 */ /* 0x0044e400080011ff */
[----:B---3--:R-:W-:Y:S05]  /*c340*/  @!P0 NANOSLEEP.SYNCS 0x989680 ;  /* 0x009896800000895d */ /* 0x008fea0003900000 */
[----:B------:R-:W3:Y:S02]  /*c350*/  @!P0 SYNCS.PHASECHK.TRANS64 P0, [R9+URZ+0x40], R10 ;  /* 0x0000400a090085a7 */ /* 0x000ee400080010ff */
[----:B---3--:R-:W-:Y:S05]  /*c360*/  @!P0 BRA `(.L_x_201) ;  /* 0xfffffffc00f08947 */ /* 0x008fea000383ffff */
[----:B------:R-:W-:Y:S05]  /*c370*/  BRA `(.L_x_202) ;  /* 0xffffff8800d07947 */ /* 0x000fea000383ffff */
.L_x_84:
[----:B------:R-:W-:Y:S07]  /*c380*/  MOV R9, UR21 ;  /* 0x0000001500097c02 */ /* 0x000fee0008000f00 */
.L_x_203:
[----:B--2---:R2:W3:Y:S02]  /*c390*/  SYNCS.PHASECHK.TRANS64.TRYWAIT P0, [R9+URZ+0x48], R10 ;  /* 0x0000480a090075a7 */ /* 0x0044e400080011ff */
[----:B---3--:R-:W-:Y:S05]  /*c3a0*/  @!P0 NANOSLEEP.SYNCS 0x989680 ;  /* 0x009896800000895d */ /* 0x008fea0003900000 */
[----:B------:R-:W3:Y:S02]  /*c3b0*/  @!P0 SYNCS.PHASECHK.TRANS64 P0, [R9+URZ+0x48], R10 ;  /* 0x0000480a090085a7 */ /* 0x000ee400080010ff */
[----:B---3--:R-:W-:Y:S05]  /*c3c0*/  @!P0 BRA `(.L_x_203) ;  /* 0xfffffffc00f08947 */ /* 0x008fea000383ffff */
[----:B------:R-:W-:Y:S05]  /*c3d0*/  BRA `(.L_x_204) ;  /* 0xffffff8c00107947 */ /* 0x000fea000383ffff */
.L_x_85:
[----:B------:R-:W-:Y:S07]  /*c3e0*/  MOV R9, UR21 ;  /* 0x0000001500097c02 */ /* 0x000fee0008000f00 */
.L_x_205:
[----:B--2---:R2:W3:Y:S02]  /*c3f0*/  SYNCS.PHASECHK.TRANS64.TRYWAIT P0, [R9+URZ+0x50], R10 ;  /* 0x0000500a090075a7 */ /* 0x0044e400080011ff */
[----:B---3--:R-:W-:Y:S05]  /*c400*/  @!P0 NANOSLEEP.SYNCS 0x989680 ;  /* 0x009896800000895d */ /* 0x008fea0003900000 */
[----:B------:R-:W3:Y:S02]  /*c410*/  @!P0 SYNCS.PHASECHK.TRANS64 P0, [R9+URZ+0x50], R10 ;  /* 0x0000500a090085a7 */ /* 0x000ee400080010ff */
[----:B---3--:R-:W-:Y:S05]  /*c420*/  @!P0 BRA `(.L_x_205) ;  /* 0xfffffffc00f08947 */ /* 0x008fea000383ffff */
[----:B------:R-:W-:Y:S05]  /*c430*/  BRA `(.L_x_206) ;  /* 0xffffff8c00547947 */ /* 0x000fea000383ffff */
.L_x_86:
[----:B------:R-:W-:Y:S07]  /*c440*/  MOV R9, UR21 ;  /* 0x0000001500097c02 */ /* 0x000fee0008000f00 */
.L_x_207:
[----:B--2---:R2:W3:Y:S02]  /*c450*/  SYNCS.PHASECHK.TRANS64.TRYWAIT P0, [R9+URZ+0x58], R10 ;  /* 0x0000580a090075a7 */ /* 0x0044e400080011ff */
[----:B---3--:R-:W-:Y:S05]  /*c460*/  @!P0 NANOSLEEP.SYNCS 0x989680 ;  /* 0x009896800000895d */ /* 0x008fea0003900000 */
[----:B------:R-:W3:Y:S02]  /*c470*/  @!P0 SYNCS.PHASECHK.TRANS64 P0, [R9+URZ+0x58], R10 ;  /* 0x0000580a090085a7 */ /* 0x000ee400080010ff */
[----:B---3--:R-:W-:Y:S05]  /*c480*/  @!P0 BRA `(.L_x_207) ;  /* 0xfffffffc00f08947 */ /* 0x008fea000383ffff */
[----:B------:R-:W-:Y:S05]  /*c490*/  BRA `(.L_x_208) ;  /* 0xffffff8c009c7947 */ /* 0x000fea000383ffff */
.L_x_87:
[----:B------:R-:W-:Y:S07]  /*c4a0*/  MOV R0, UR21 ;  /* 0x0000001500007c02 */ /* 0x000fee0008000f00 */
.L_x_209:
[----:B--2---:R2:W3:Y:S02]  /*c4b0*/  SYNCS.PHASECHK.TRANS64.TRYWAIT P0, [R0+URZ+0x40], R9 ;  /* 0x00004009000075a7 */ /* 0x0044e400080011ff */
[----:B---3--:R-:W-:Y:S05]  /*c4c0*/  @!P0 NANOSLEEP.SYNCS 0x989680 ;  /* 0x009896800000895d */ /* 0x008fea0003900000 */
[----:B------:R-:W3:Y:S02]  /*c4d0*/  @!P0 SYNCS.PHASECHK.TRANS64 P0, [R0+URZ+0x40], R9 ;  /* 0x00004009000085a7 */ /* 0x000ee400080010ff */
[----:B---3--:R-:W-:Y:S05]  /*c4e0*/  @!P0 BRA `(.L_x_209) ;  /* 0xfffffffc00f08947 */ /* 0x008fea000383ffff */
[----:B------:R-:W-:Y:S05]  /*c4f0*/  BRA `(.L_x_210) ;  /* 0xffffff8c00e87947 */ /* 0x000fea000383ffff */
.L_x_88:
[----:B------:R-:W-:Y:S07]  /*c500*/  MOV R0, UR21 ;  /* 0x0000001500007c02 */ /* 0x000fee0008000f00 */
.L_x_211:
[----:B--2---:R2:W3:Y:S02]  /*c510*/  SYNCS.PHASECHK.TRANS64.TRYWAIT P0, [R0+URZ+0x48], R9 ;  /* 0x00004809000075a7 */ /* 0x0044e400080011ff */
[----:B---3--:R-:W-:Y:S05]  /*c520*/  @!P0 NANOSLEEP.SYNCS 0x989680 ;  /* 0x009896800000895d */ /* 0x008fea0003900000 */
[----:B------:R-:W3:Y:S02]  /*c530*/  @!P0 SYNCS.PHASECHK.TRANS64 P0, [R0+URZ+0x48], R9 ;  /* 0x00004809000085a7 */ /* 0x000ee400080010ff */
[----:B---3--:R-:W-:Y:S05]  /*c540*/  @!P0 BRA `(.L_x_211) ;  /* 0xfffffffc00f08947 */ /* 0x008fea000383ffff */
[----:B------:R-:W-:Y:S05]  /*c550*/  BRA `(.L_x_212) ;  /* 0xffffff9000307947 */ /* 0x000fea000383ffff */
.L_x_89:
[----:B------:R-:W-:Y:S07]  /*c560*/  MOV R0, UR21 ;  /* 0x0000001500007c02 */ /* 0x000fee0008000f00 */
.L_x_213:
[----:B--2---:R2:W3:Y:S02]  /*c570*/  SYNCS.PHASECHK.TRANS64.TRYWAIT P0, [R0+URZ+0x50], R9 ;  /* 0x00005009000075a7 */ /* 0x0044e400080011ff */
[----:B---3--:R-:W-:Y:S05]  /*c580*/  @!P0 NANOSLEEP.SYNCS 0x989680 ;  /* 0x009896800000895d */ /* 0x008fea0003900000 */
[----:B------:R-:W3:Y:S02]  /*c590*/  @!P0 SYNCS.PHASECHK.TRANS64 P0, [R0+URZ+0x50], R9 ;  /* 0x00005009000085a7 */ /* 0x000ee400080010ff */
[----:B---3--:R-:W-:Y:S05]  /*c5a0*/  @!P0 BRA `(.L_x_213) ;  /* 0xfffffffc00f08947 */ /* 0x008fea000383ffff */
[----:B------:R-:W-:Y:S05]  /*c5b0*/  BRA `(.L_x_214) ;  /* 0xffffff9000787947 */ /* 0x000fea000383ffff */
.L_x_90:
[----:B------:R-:W-:Y:S07]  /*c5c0*/  MOV R0, UR21 ;  /* 0x0000001500007c02 */ /* 0x000fee0008000f00 */
.L_x_215:
[----:B--2---:R2:W3:Y:S02]  /*c5d0*/  SYNCS.PHASECHK.TRANS64.TRYWAIT P0, [R0+URZ+0x58], R9 ;  /* 0x00005809000075a7 */ /* 0x0044e400080011ff */
[----:B---3--:R-:W-:Y:S05]  /*c5e0*/  @!P0 NANOSLEEP.SYNCS 0x989680 ;  /* 0x009896800000895d */ /* 0x008fea0003900000 */
[----:B------:R-:W3:Y:S02]  /*c5f0*/  @!P0 SYNCS.PHASECHK.TRANS64 P0, [R0+URZ+0x58], R9 ;  /* 0x00005809000085a7 */ /* 0x000ee400080010ff */
[----:B---3--:R-:W-:Y:S05]  /*c600*/  @!P0 BRA `(.L_x_215) ;  /* 0xfffffffc00f08947 */ /* 0x008fea000383ffff */
[----:B------:R-:W-:Y:S05]  /*c610*/  BRA `(.L_x_216) ;  /* 0xffffff9000bc7947 */ /* 0x000fea000383ffff */
.L_x_92:
[----:B------:R-:W-:-:S07]  /*c620*/  MOV R3, UR21 ;  /* 0x0000001500037c02 */ /* 0x000fce0008000f00 */
.L_x_217:
[----:B---3--:R3:W4:Y:S02]  /*c630*/  SYNCS.PHASECHK.TRANS64.TRYWAIT P0, [R3+URZ+0x40], R10 ;  /* 0x0000400a030075a7 */ /* 0x00872400080011ff */
[----:B----4-:R-:W-:Y:S05]  /*c640*/  @!P0 NANOSLEEP.SYNCS 0x989680 ;  /* 0x009896800000895d */ /* 0x010fea0003900000 */
[----:B------:R-:W4:Y:S02]  /*c650*/  @!P0 SYNCS.PHASECHK.TRANS64 P0, [R3+URZ+0x40], R10 ;  /* 0x0000400a030085a7 */ /* 0x000f2400080010ff */
[----:B----4-:R-:W-:Y:S05]  /*c660*/  @!P0 BRA `(.L_x_217) ;  /* 0xfffffffc00f08947 */ /* 0x010fea000383ffff */
[----:B------:R-:W-:Y:S05]  /*c670*/  BRA `(.L_x_218) ;  /* 0xffffff94002c7947 */ /* 0x000fea000383ffff */
.L_x_93:
[----:B---3--:R-:W-:-:S07]  /*c680*/  MOV R3, UR21 ;  /* 0x0000001500037c02 */ /* 0x008fce0008000f00 */
.L_x_219:
[----:B---3--:R3:W4:Y:S02]  /*c690*/  SYNCS.PHASECHK.TRANS64.TRYWAIT P0, [R3+URZ+0x48], R10 ;  /* 0x0000480a030075a7 */ /* 0x00872400080011ff */
[----:B----4-:R-:W-:Y:S05]  /*c6a0*/  @!P0 NANOSLEEP.SYNCS 0x989680 ;  /* 0x009896800000895d */ /* 0x010fea0003900000 */
[----:B------:R-:W4:Y:S02]  /*c6b0*/  @!P0 SYNCS.PHASECHK.TRANS64 P0, [R3+URZ+0x48], R10 ;  /* 0x0000480a030085a7 */ /* 0x000f2400080010ff */
[----:B----4-:R-:W-:Y:S05]  /*c6c0*/  @!P0 BRA `(.L_x_219) ;  /* 0xfffffffc00f08947 */ /* 0x010fea000383ffff */
[----:B------:R-:W-:Y:S05]  /*c6d0*/  BRA `(.L_x_220) ;  /* 0xffffff94001c7947 */ /* 0x000fea000383ffff */
.L_x_94:
[----:B---3--:R-:W-:-:S07]  /*c6e0*/  MOV R3, UR21 ;  /* 0x0000001500037c02 */ /* 0x008fce0008000f00 */
.L_x_221:
[----:B---3--:R3:W4:Y:S02]  /*c6f0*/  SYNCS.PHASECHK.TRANS64.TRYWAIT P0, [R3+URZ+0x50], R10 ;  /* 0x0000500a030075a7 */ /* 0x00872400080011ff */
[----:B----4-:R-:W-:Y:S05]  /*c700*/  @!P0 NANOSLEEP.SYNCS 0x989680 ;  /* 0x009896800000895d */ /* 0x010fea0003900000 */
[----:B------:R-:W4:Y:S02]  /*c710*/  @!P0 SYNCS.PHASECHK.TRANS64 P0, [R3+URZ+0x50], R10 ;  /* 0x0000500a030085a7 */ /* 0x000f2400080010ff */
[----:B----4-:R-:W-:Y:S05]  /*c720*/  @!P0 BRA `(.L_x_221) ;  /* 0xfffffffc00f08947 */ /* 0x010fea000383ffff */
[----:B------:R-:W-:Y:S05]  /*c730*/  BRA `(.L_x_222) ;  /* 0xffffff9400107947 */ /* 0x000fea000383ffff */
.L_x_96:
[----:B--2---:R2:W4:Y:S02]  /*c740*/  SYNCS.PHASECHK.TRANS64.TRYWAIT P0, [R0+URZ+0x70], R3 ;  /* 0x00007003000075a7 */ /* 0x00452400080011ff */
[----:B----4-:R-:W-:Y:S05]  /*c750*/  @!P0 NANOSLEEP.SYNCS 0x989680 ;  /* 0x009896800000895d */ /* 0x010fea0003900000 */
[----:B------:R-:W4:Y:S02]  /*c760*/  @!P0 SYNCS.PHASECHK.TRANS64 P0, [R0+URZ+0x70], R3 ;  /* 0x00007003000085a7 */ /* 0x000f2400080010ff */
[----:B----4-:R-:W-:Y:S05]  /*c770*/  @!P0 BRA `(.L_x_96) ;  /* 0xfffffffc00f08947 */ /* 0x010fea000383ffff */
[----:B------:R-:W-:Y:S05]  /*c780*/  BRA `(.L_x_223) ;  /* 0xffffff9400e07947 */ /* 0x000fea000383ffff */
.L_x_107:
[----:B-1----:R-:W-:Y:S04]  /*c790*/  MOV R0, UR43 ;  /* 0x0000002b00007c02 */ /* 0x002fe80008000f00 */
[----:B------:R1:W2:Y:S03]  /*c7a0*/  SYNCS.PHASECHK.TRANS64.TRYWAIT P0, [R0+URZ+0x20], R5 ;  /* 0x00002005000075a7 */ /* 0x0002a600080011ff */
[----:B--2---:R-:W-:Y:S05]  /*c7b0*/  @!P0 NANOSLEEP.SYNCS 0x989680 ;  /* 0x009896800000895d */ /* 0x004fea0003900000 */
[----:B------:R-:W2:Y:S02]  /*c7c0*/  @!P0 SYNCS.PHASECHK.TRANS64 P0, [R0+URZ+0x20], R5 ;  /* 0x00002005000085a7 */ /* 0x000ea400080010ff */
[----:B--2---:R-:W-:Y:S05]  /*c7d0*/  @!P0 BRA `(.L_x_107) ;  /* 0xfffffffc00ec8947 */ /* 0x004fea000383ffff */
[----:B------:R-:W-:Y:S05]  /*c7e0*/  BRA `(.L_x_106) ;  /* 0xffffffa400687947 */ /* 0x000fea000383ffff */
.L_x_109:
[----:B-1----:R1:W4:Y:S02]  /*c7f0*/  SYNCS.PHASECHK.TRANS64.TRYWAIT P1, [R34+URZ+0x90], R3 ;  /* 0x00009003220075a7 */ /* 0x00232400080211ff */
[----:B----4-:R-:W-:Y:S05]  /*c800*/  @!P1 NANOSLEEP.SYNCS 0x989680 ;  /* 0x009896800000995d */ /* 0x010fea0003900000 */
[----:B------:R-:W4:Y:S02]  /*c810*/  @!P1 SYNCS.PHASECHK.TRANS64 P1, [R34+URZ+0x90], R3 ;  /* 0x00009003220095a7 */ /* 0x000f2400080210ff */
[----:B----4-:R-:W-:Y:S05]  /*c820*/  @!P1 BRA `(.L_x_109) ;  /* 0xfffffffc00f09947 */ /* 0x010fea000383ffff */
[----:B------:R-:W-:Y:S05]  /*c830*/  BRA `(.L_x_108) ;  /* 0xffffffa400947947 */ /* 0x000fea000383ffff */
.L_x_118:
[----:B-1----:R1:W2:Y:S02]  /*c840*/  SYNCS.PHASECHK.TRANS64.TRYWAIT P0, [R3+URZ+0x20], R0 ;  /* 0x00002000030075a7 */ /* 0x0022a400080011ff */
[----:B--2---:R-:W-:Y:S05]  /*c850*/  @!P0 NANOSLEEP.SYNCS 0x989680 ;  /* 0x009896800000895d */ /* 0x004fea0003900000 */
[----:B------:R-:W2:Y:S02]  /*c860*/  @!P0 SYNCS.PHASECHK.TRANS64 P0, [R3+URZ+0x20], R0 ;  /* 0x00002000030085a7 */ /* 0x000ea400080010ff */
[----:B--2---:R-:W-:Y:S05]  /*c870*/  @!P0 BRA `(.L_x_118) ;  /* 0xfffffffc00f08947 */ /* 0x004fea000383ffff */
[----:B------:R-:W-:Y:S05]  /*c880*/  BRA `(.L_x_117) ;  /* 0xffffffac00b87947 */ /* 0x000fea000383ffff */
.L_x_126:
[----:B-1----:R1:W2:Y:S02]  /*c890*/  SYNCS.PHASECHK.TRANS64.TRYWAIT P0, [R85+URZ+0x20], R4 ;  /* 0x00002004550075a7 */ /* 0x0022a400080011ff */
[----:B--2---:R-:W-:Y:S05]  /*c8a0*/  @!P0 NANOSLEEP.SYNCS 0x989680 ;  /* 0x009896800000895d */ /* 0x004fea0003900000 */
[----:B------:R-:W2:Y:S02]  /*c8b0*/  @!P0 SYNCS.PHASECHK.TRANS64 P0, [R85+URZ+0x20], R4 ;  /* 0x00002004550085a7 */ /* 0x000ea400080010ff */
[----:B--2---:R-:W-:Y:S05]  /*c8c0*/  @!P0 BRA `(.L_x_126) ;  /* 0xfffffffc00f08947 */ /* 0x004fea000383ffff */
[----:B------:R-:W-:Y:S05]  /*c8d0*/  BRA `(.L_x_125) ;  /* 0xffffffb400fc7947 */ /* 0x000fea000383ffff */
.L_x_134:
[----:B-1----:R1:W2:Y:S02]  /*c8e0*/  SYNCS.PHASECHK.TRANS64.TRYWAIT P0, [R85+URZ+0x20], R4 ;  /* 0x00002004550075a7 */ /* 0x0022a400080011ff */
[----:B--2---:R-:W-:Y:S05]  /*c8f0*/  @!P0 NANOSLEEP.SYNCS 0x989680 ;  /* 0x009896800000895d */ /* 0x004fea0003900000 */
[----:B------:R-:W2:Y:S02]  /*c900*/  @!P0 SYNCS.PHASECHK.TRANS64 P0, [R85+URZ+0x20], R4 ;  /* 0x00002004550085a7 */ /* 0x000ea400080010ff */
[----:B--2---:R-:W-:Y:S05]  /*c910*/  @!P0 BRA `(.L_x_134) ;  /* 0xfffffffc00f08947 */ /* 0x004fea000383ffff */
[----:B------:R-:W-:Y:S05]  /*c920*/  BRA `(.L_x_133) ;  /* 0xffffffc000447947 */ /* 0x000fea000383ffff */
.L_x_142:
[----:B-1----:R1:W2:Y:S02]  /*c930*/  SYNCS.PHASECHK.TRANS64.TRYWAIT P0, [R86+URZ+0x20], R5 ;  /* 0x00002005560075a7 */ /* 0x0022a400080011ff */
[----:B--2---:R-:W-:Y:S05]  /*c940*/  @!P0 NANOSLEEP.SYNCS 0x989680 ;  /* 0x009896800000895d */ /* 0x004fea0003900000 */
[----:B------:R-:W2:Y:S02]  /*c950*/  @!P0 SYNCS.PHASECHK.TRANS64 P0, [R86+URZ+0x20], R5 ;  /* 0x00002005560085a7 */ /* 0x000ea400080010ff */
[----:B--2---:R-:W-:Y:S05]  /*c960*/  @!P0 BRA `(.L_x_142) ;  /* 0xfffffffc00f08947 */ /* 0x004fea000383ffff */
[----:B------:R-:W-:Y:S05]  /*c970*/  BRA `(.L_x_141) ;  /* 0xffffffc800987947 */ /* 0x000fea000383ffff */
.L_x_150:
[----:B-1----:R1:W2:Y:S02]  /*c980*/  SYNCS.PHASECHK.TRANS64.TRYWAIT P0, [R86+URZ+0x20], R5 ;  /* 0x00002005560075a7 */ /* 0x0022a400080011ff */
[----:B--2---:R-:W-:Y:S05]  /*c990*/  @!P0 NANOSLEEP.SYNCS 0x989680 ;  /* 0x009896800000895d */ /* 0x004fea0003900000 */
[----:B------:R-:W2:Y:S02]  /*c9a0*/  @!P0 SYNCS.PHASECHK.TRANS64 P0, [R86+URZ+0x20], R5 ;  /* 0x00002005560085a7 */ /* 0x000ea400080010ff */
[----:B--2---:R-:W-:Y:S05]  /*c9b0*/  @!P0 BRA `(.L_x_150) ;  /* 0xfffffffc00f08947 */ /* 0x004fea000383ffff */
[----:B------:R-:W-:Y:S05]  /*c9c0*/  BRA `(.L_x_149) ;  /* 0xffffffd000fc7947 */ /* 0x000fea000383ffff */
.L_x_158:
[----:B-1----:R1:W2:Y:S02]  /*c9d0*/  SYNCS.PHASECHK.TRANS64.TRYWAIT P0, [R86+URZ+0x20], R5 ;  /* 0x00002005560075a7 */ /* 0x0022a400080011ff */
[----:B--2---:R-:W-:Y:S05]  /*c9e0*/  @!P0 NANOSLEEP.SYNCS 0x989680 ;  /* 0x009896800000895d */ /* 0x004fea0003900000 */
[----:B------:R-:W2:Y:S02]  /*c9f0*/  @!P0 SYNCS.PHASECHK.TRANS64 P0, [R86+URZ+0x20], R5 ;  /* 0x00002005560085a7 */ /* 0x000ea400080010ff */
[----:B--2---:R-:W-:Y:S05]  /*ca00*/  @!P0 BRA `(.L_x_158) ;  /* 0xfffffffc00f08947 */ /* 0x004fea000383ffff */
[----:B------:R-:W-:Y:S05]  /*ca10*/  BRA `(.L_x_157) ;  /* 0xffffffdc00547947 */ /* 0x000fea000383ffff */
.L_x_166:
[----:B--2---:R2:W3:Y:S02]  /*ca20*/  SYNCS.PHASECHK.TRANS64.TRYWAIT P0, [R86+URZ+0x20], R3 ;  /* 0x00002003560075a7 */ /* 0x0044e400080011ff */
[----:B---3--:R-:W-:Y:S05]  /*ca30*/  @!P0 NANOSLEEP.SYNCS 0x989680 ;  /* 0x009896800000895d */ /* 0x008fea0003900000 */
[----:B------:R-:W3:Y:S02]  /*ca40*/  @!P0 SYNCS.PHASECHK.TRANS64 P0, [R86+URZ+0x20], R3 ;  /* 0x00002003560085a7 */ /* 0x000ee400080010ff */
[----:B---3--:R-:W-:Y:S05]  /*ca50*/  @!P0 BRA `(.L_x_166) ;  /* 0xfffffffc00f08947 */ /* 0x008fea000383ffff */
[----:B------:R-:W-:Y:S05]  /*ca60*/  BRA `(.L_x_165) ;  /* 0xffffffe400ac7947 */ /* 0x000fea000383ffff */
        .weak           $__internal_0_$__cuda_sm10x_tcgen05_guardrail_trap_col_being_dealloced_not_returned_by_alloc
        .type           $__internal_0_$__cuda_sm10x_tcgen05_guardrail_trap_col_being_dealloced_not_returned_by_alloc,@function
        .size           $__internal_0_$__cuda_sm10x_tcgen05_guardrail_trap_col_being_dealloced_not_returned_by_alloc,($__internal_1_$__cuda_sm10x_tcgen05_guardrail_trap_phase_invalid_during_alloc - $__internal_0_$__cuda_sm10x_tcgen05_guardrail_trap_col_being_dealloced_not_returned_by_alloc)
$__internal_0_$__cuda_sm10x_tcgen05_guardrail_trap_col_being_dealloced_not_returned_by_alloc:
[----:B------:R-:W-:Y:S05]  /*ca70*/  BPT.TRAP 0x1 ;  /* 0x000000040000795c */ /* 0x000fea0000300000 */
[----:B------:R-:W-:-:S04]  /*ca80*/  HFMA2 R3, -RZ, RZ, 0, 0 ;  /* 0x00000000ff037431 */ /* 0x000fc800000001ff */
[----:B------:R-:W-:Y:S05]  /*ca90*/  RET.REL.NODEC R2 `(_ZN7cutlass13device_kernelINS_4gemm6kernel13GemmUniversalIN4cute5tupleIJiiiiEEENS1_10collective13CollectiveMmaINS1_35MainloopSm100TmaUmmaWarpSpecializedILi2ELi2ELi4ENS5_IJNS4_1CILi4EEESB_NSA_ILi1EEEEEEEENS5_IJNSA_ILi64EEENSA_ILi256EEESF_EEENS_10tfloat32_tENS5_IJlSC_lEEESI_SJ_NS4_8TiledMMAINS4_8MMA_AtomIJNS4_17SM100_MMA_TF32_SSISI_SI_fLi64ELi256ELNS4_4UMMA5MajorE0ELSO_0ELNSN_7ScaleInE0ELSP_0EEEEEENS4_6LayoutINS5_IJSC_SC_SC_EEENS5_IJNSA_ILi0EEESU_SU_EEEEENS5_IJNS4_10UnderscoreESX_SX_EEEEENS4_23SM90_TMA_LOAD_MULTICASTENS4_14ComposedLayoutINS4_7SwizzleILi3ELi4ELi3EEENS4_18smem_ptr_flag_bitsILi32EEENSS_INS5_IJNSA_ILi8EEENSA_ILi32EEEEEENS5_IJS17_SC_EEEEEEEvNS4_8identityES10_S1B_vS1C_EENS_8epilogue10collective18CollectiveEpilogueINS1E_23Sm100TmaWarpSpecializedILi4ELi2ELi16ELb1ELb0EEEJSH_NS5_IJNSS_ISF_SC_EENSS_IS17_SC_EEEEESI_SJ_SI_SJ_NS1E_6fusion15FusionCallbacksIS1I_NS1M_17LinearCombinationISI_fSI_fLNS_15FloatRoundStyleE2EEESH_S1L_JEEENS4_5SM1004TMEM4LOAD26SM100_TMEM_LOAD_16dp128b8xENS4_13SM90_TMA_LOADES1B_NS4_17SM75_U32x4_LDSM_NENS4_14SM90_TMA_STOREES1B_NS4_17SM90_U32x4_STSM_NENS4_39AutoVectorizingCopyWithAssumedAlignmentILi128EEEEEEvvEEEEvNT_6ParamsE) ;  /* 0xffffff3402587950 */ /* 0x000fea0003c3ffff */
        .weak           $__internal_1_$__cuda_sm10x_tcgen05_guardrail_trap_phase_invalid_during_alloc
        .type           $__internal_1_$__cuda_sm10x_tcgen05_guardrail_trap_phase_invalid_during_alloc,@function
        .size           $__internal_1_$__cuda_sm10x_tcgen05_guardrail_trap_phase_invalid_during_alloc,($__internal_2_$__cuda_sm10x_tcgen05_guardrail_trap_unallocated_columns_being_dealloced - $__internal_1_$__cuda_sm10x_tcgen05_guardrail_trap_phase_invalid_during_alloc)
$__internal_1_$__cuda_sm10x_tcgen05_guardrail_trap_phase_invalid_during_alloc:
[----:B------:R-:W-:Y:S05]  /*caa0*/  BPT.TRAP 0x1 ;  /* 0x000000040000795c */ /* 0x000fea0000300000 */
[----:B------:R-:W-:-:S04]  /*cab0*/  MOV R5, 0x0 ;  /* 0x0000000000057802 */ /* 0x000fc80000000f00 */
[----:B------:R-:W-:Y:S05]  /*cac0*/  RET.REL.NODEC R4 `(_ZN7cutlass13device_kernelINS_4gemm6kernel13GemmUniversalIN4cute5tupleIJiiiiEEENS1_10collective13CollectiveMmaINS1_35MainloopSm100TmaUmmaWarpSpecializedILi2ELi2ELi4ENS5_IJNS4_1CILi4EEESB_NSA_ILi1EEEEEEEENS5_IJNSA_ILi64EEENSA_ILi256EEESF_EEENS_10tfloat32_tENS5_IJlSC_lEEESI_SJ_NS4_8TiledMMAINS4_8MMA_AtomIJNS4_17SM100_MMA_TF32_SSISI_SI_fLi64ELi256ELNS4_4UMMA5MajorE0ELSO_0ELNSN_7ScaleInE0ELSP_0EEEEEENS4_6LayoutINS5_IJSC_SC_SC_EEENS5_IJNSA_ILi0EEESU_SU_EEEEENS5_IJNS4_10UnderscoreESX_SX_EEEEENS4_23SM90_TMA_LOAD_MULTICASTENS4_14ComposedLayoutINS4_7SwizzleILi3ELi4ELi3EEENS4_18smem_ptr_flag_bitsILi32EEENSS_INS5_IJNSA_ILi8EEENSA_ILi32EEEEEENS5_IJS17_SC_EEEEEEEvNS4_8identityES10_S1B_vS1C_EENS_8epilogue10collective18CollectiveEpilogueINS1E_23Sm100TmaWarpSpecializedILi4ELi2ELi16ELb1ELb0EEEJSH_NS5_IJNSS_ISF_SC_EENSS_IS17_SC_EEEEESI_SJ_SI_SJ_NS1E_6fusion15FusionCallbacksIS1I_NS1M_17LinearCombinationISI_fSI_fLNS_15FloatRoundStyleE2EEESH_S1L_JEEENS4_5SM1004TMEM4LOAD26SM100_TMEM_LOAD_16dp128b8xENS4_13SM90_TMA_LOADES1B_NS4_17SM75_U32x4_LDSM_NENS4_14SM90_TMA_STOREES1B_NS4_17SM90_U32x4_STSM_NENS4_39AutoVectorizingCopyWithAssumedAlignmentILi128EEEEEEvvEEEEvNT_6ParamsE) ;  /* 0xffffff34044c7950 */ /* 0x000fea0003c3ffff */
        .weak           $__internal_2_$__cuda_sm10x_tcgen05_guardrail_trap_unallocated_columns_being_dealloced
        .type           $__internal_2_$__cuda_sm10x_tcgen05_guardrail_trap_unallocated_columns_being_dealloced,@function
        .size           $__internal_2_$__cuda_sm10x_tcgen05_guardrail_trap_unallocated_columns_being_dealloced,(.L_x_225 - $__internal_2_$__cuda_sm10x_tcgen05_guardrail_trap_unallocated_columns_being_dealloced)
$__internal_2_$__cuda_sm10x_tcgen05_guardrail_trap_unallocated_columns_being_dealloced:
[----:B------:R-:W-:Y:S05]  /*cad0*/  BPT.TRAP 0x1 ;  /* 0x000000040000795c */ /* 0x000fea0000300000 */
[----:B------:R-:W-:-:S04]  /*cae0*/  HFMA2 R3, -RZ, RZ, 0, 0 ;  /* 0x00000000ff037431 */ /* 0x000fc800000001ff */
[----:B------:R-:W-:Y:S05]  /*caf0*/  RET.REL.NODEC R2 `(_ZN7cutlass13device_kernelINS_4gemm6kernel13GemmUniversalIN4cute5tupleIJiiiiEEENS1_10collective13CollectiveMmaINS1_35MainloopSm100TmaUmmaWarpSpecializedILi2ELi2ELi4ENS5_IJNS4_1CILi4EEESB_NSA_ILi1EEEEEEEENS5_IJNSA_ILi64EEENSA_ILi256EEESF_EEENS_10tfloat32_tENS5_IJlSC_lEEESI_SJ_NS4_8TiledMMAINS4_8MMA_AtomIJNS4_17SM100_MMA_TF32_SSISI_SI_fLi64ELi256ELNS4_4UMMA5MajorE0ELSO_0ELNSN_7ScaleInE0ELSP_0EEEEEENS4_6LayoutINS5_IJSC_SC_SC_EEENS5_IJNSA_ILi0EEESU_SU_EEEEENS5_IJNS4_10UnderscoreESX_SX_EEEEENS4_23SM90_TMA_LOAD_MULTICASTENS4_14ComposedLayoutINS4_7SwizzleILi3ELi4ELi3EEENS4_18smem_ptr_flag_bitsILi32EEENSS_INS5_IJNSA_ILi8EEENSA_ILi32EEEEEENS5_IJS17_SC_EEEEEEEvNS4_8identityES10_S1B_vS1C_EENS_8epilogue10collective18CollectiveEpilogueINS1E_23Sm100TmaWarpSpecializedILi4ELi2ELi16ELb1ELb0EEEJSH_NS5_IJNSS_ISF_SC_EENSS_IS17_SC_EEEEESI_SJ_SI_SJ_NS1E_6fusion15FusionCallbacksIS1I_NS1M_17LinearCombinationISI_fSI_fLNS_15FloatRoundStyleE2EEESH_S1L_JEEENS4_5SM1004TMEM4LOAD26SM100_TMEM_LOAD_16dp128b8xENS4_13SM90_TMA_LOADES1B_NS4_17SM75_U32x4_LDSM_NENS4_14SM90_TMA_STOREES1B_NS4_17SM90_U32x4_STSM_NENS4_39AutoVectorizingCopyWithAssumedAlignmentILi128EEEEEEvvEEEEvNT_6ParamsE) ;  /* 0xffffff3402407950 */ /* 0x000fea0003c3ffff */
.L_x_224:
[----:B------:R-:W-:-:S00]  /*cb00*/  BRA `(.L_x_224) ;  /* 0xfffffffc00fc7947 */ /* 0x000fc0000383ffff */
[----:B------:R-:W-:-:S00]  /*cb10*/  NOP ;  /* 0x0000000000007918 */ /* 0x000fc00000000000 */
        /* <DEDUP_REMOVED lines=14> */
.L_x_225:


//--------------------- .nv.global.init           --------------------------
	.section	.nv.global.init,"aw",@progbits
.nv.global.init:
	.type		$str$27,@object
	.size		$str$27,($str$28 - $str$27)
$str$27:
        /*0000*/ 	.byte	0x28, 0x61, 0x64, 0x64, 0x72, 0x65, 0x73, 0x73, 0x20, 0x26, 0x20, 0x6d, 0x61, 0x73, 0x6b, 0x29
        /*0010*/ 	.byte	0x20, 0x3d, 0x3d, 0x20, 0x30, 0x00
	.type		$str$28,@object
	.size		$str$28,($str$26 - $str$28)
$str$28:
        /*0016*/ 	.byte	0x2f, 0x74, 0x6d, 0x70, 0x2f, 0x63, 0x75, 0x74, 0x6c, 0x61, 0x73, 0x73, 0x5f, 0x73, 0x77, 0x65
        /*0026*/ 	.byte	0x65, 0x70, 0x5f, 0x73, 0x72, 0x63, 0x2f, 0x69, 0x6e, 0x63, 0x6c, 0x75, 0x64, 0x65, 0x2f, 0x63
        /*0036*/ 	.byte	0x75, 0x74, 0x65, 0x2f, 0x70, 0x6f, 0x69, 0x6e, 0x74, 0x65, 0x72, 0x5f, 0x66, 0x6c, 0x61, 0x67
        /*0046*/ 	.byte	0x67, 0x65, 0x64, 0x2e, 0x68, 0x70, 0x70, 0x00
	.type		$str$26,@object
	.size		$str$26,($str$25 - $str$26)
$str$26:
        /*004e*/ 	.byte	0x2f, 0x74, 0x6d, 0x70, 0x2f, 0x63, 0x75, 0x74, 0x6c, 0x61, 0x73, 0x73, 0x5f, 0x73, 0x77, 0x65
        /*005e*/ 	.byte	0x65, 0x70, 0x5f, 0x73, 0x72, 0x63, 0x2f, 0x69, 0x6e, 0x63, 0x6c, 0x75, 0x64, 0x65, 0x2f, 0x63
        /*006e*/ 	.byte	0x75, 0x74, 0x65, 0x2f, 0x61, 0x74, 0x6f, 0x6d, 0x2f, 0x63, 0x6f, 0x70, 0x79, 0x5f, 0x74, 0x72
        /*007e*/ 	.byte	0x61, 0x69, 0x74, 0x73, 0x5f, 0x73, 0x6d, 0x31, 0x30, 0x30, 0x2e, 0x68, 0x70, 0x70, 0x00
	.type		$str$25,@object
	.size		$str$25,(__unnamed_1 - $str$25)
$str$25:
        /*008d*/ 	.byte	0x28, 0x28, 0x75, 0x69, 0x6e, 0x74, 0x33, 0x32, 0x5f, 0x74, 0x28, 0x74, 0x68, 0x72, 0x65, 0x61
        /*009d*/ 	.byte	0x64, 0x49, 0x64, 0x78, 0x2e, 0x78, 0x29, 0x20, 0x2f, 0x20, 0x33, 0x32, 0x29, 0x20, 0x25, 0x20
        /*00ad*/ 	.byte	0x34, 0x29, 0x20, 0x3d, 0x3d, 0x20, 0x28, 0x28, 0x28, 0x74, 0x6d, 0x65, 0x6d, 0x5f, 0x61, 0x64
        /*00bd*/ 	.byte	0x64, 0x72, 0x20, 0x3e, 0x3e, 0x20, 0x31, 0x36, 0x29, 0x20, 0x2f, 0x20, 0x33, 0x32, 0x29, 0x20
        /*00cd*/ 	.byte	0x25, 0x20, 0x34, 0x29, 0x00
	.type		__unnamed_1,@object
	.size		__unnamed_1,(__unnamed_2 - __unnamed_1)
__unnamed_1:
        /*00d2*/ 	.byte	0x61, 0x75, 0x74, 0x6f, 0x20, 0x63, 0x75, 0x74, 0x65, 0x3a, 0x3a, 0x61, 0x73, 0x5f, 0x70, 0x6f
        /* <DEDUP_REMOVED lines=24> */
        /*0262*/ 	.byte	0x30, 0x34, 0x38, 0x3e, 0x3e, 0x3e, 0x3e, 0x5d, 0x00
	.type		__unnamed_2,@object
	.size		__unnamed_2,(.L_2 - __unnamed_2)
__unnamed_2:
        /* <DEDUP_REMOVED lines=45> */
        /*053b*/ 	.byte	0x3e, 0x3e, 0x3e, 0x5d, 0x00
.L_2:


//--------------------- .nv.shared._ZN7cutlass13device_kernelINS_4gemm6kernel13GemmUniversalIN4cute5tupleIJiiiiEEENS1_10collective13CollectiveMmaINS1_35MainloopSm100TmaUmmaWarpSpecializedILi2ELi2ELi4ENS5_IJNS4_1CILi4EEESB_NSA_ILi1EEEEEEEENS5_IJNSA_ILi64EEENSA_ILi256EEESF_EEENS_10tfloat32_tENS5_IJlSC_lEEESI_SJ_NS4_8TiledMMAINS4_8MMA_AtomIJNS4_17SM100_MMA_TF32_SSISI_SI_fLi64ELi256ELNS4_4UMMA5MajorE0ELSO_0ELNSN_7ScaleInE0ELSP_0EEEEEENS4_6LayoutINS5_IJSC_SC_SC_EEENS5_IJNSA_ILi0EEESU_SU_EEEEENS5_IJNS4_10UnderscoreESX_SX_EEEEENS4_23SM90_TMA_LOAD_MULTICASTENS4_14ComposedLayoutINS4_7SwizzleILi3ELi4ELi3EEENS4_18smem_ptr_flag_bitsILi32EEENSS_INS5_IJNSA_ILi8EEENSA_ILi32EEEEEENS5_IJS17_SC_EEEEEEEvNS4_8identityES10_S1B_vS1C_EENS_8epilogue10collective18CollectiveEpilogueINS1E_23Sm100TmaWarpSpecializedILi4ELi2ELi16ELb1ELb0EEEJSH_NS5_IJNSS_ISF_SC_EENSS_IS17_SC_EEEEESI_SJ_SI_SJ_NS1E_6fusion15FusionCallbacksIS1I_NS1M_17LinearCombinationISI_fSI_fLNS_15FloatRoundStyleE2EEESH_S1L_JEEENS4_5SM1004TMEM4LOAD26SM100_TMEM_LOAD_16dp128b8xENS4_13SM90_TMA_LOADES1B_NS4_17SM75_U32x4_LDSM_NENS4_14SM90_TMA_STOREES1B_NS4_17SM90_U32x4_STSM_NENS4_39AutoVectorizingCopyWithAssumedAlignmentILi128EEEEEEvvEEEEvNT_6ParamsE --------------------------
	.section	.nv.shared._ZN7cutlass13device_kernelINS_4gemm6kernel13GemmUniversalIN4cute5tupleIJiiiiEEENS1_10collective13CollectiveMmaINS1_35MainloopSm100TmaUmmaWarpSpecializedILi2ELi2ELi4ENS5_IJNS4_1CILi4EEESB_NSA_ILi1EEEEEEEENS5_IJNSA_ILi64EEENSA_ILi256EEESF_EEENS_10tfloat32_tENS5_IJlSC_lEEESI_SJ_NS4_8TiledMMAINS4_8MMA_AtomIJNS4_17SM100_MMA_TF32_SSISI_SI_fLi64ELi256ELNS4_4UMMA5MajorE0ELSO_0ELNSN_7ScaleInE0ELSP_0EEEEEENS4_6LayoutINS5_IJSC_SC_SC_EEENS5_IJNSA_ILi0EEESU_SU_EEEEENS5_IJNS4_10UnderscoreESX_SX_EEEEENS4_23SM90_TMA_LOAD_MULTICASTENS4_14ComposedLayoutINS4_7SwizzleILi3ELi4ELi3EEENS4_18smem_ptr_flag_bitsILi32EEENSS_INS5_IJNSA_ILi8EEENSA_ILi32EEEEEENS5_IJS17_SC_EEEEEEEvNS4_8identityES10_S1B_vS1C_EENS_8epilogue10collective18CollectiveEpilogueINS1E_23Sm100TmaWarpSpecializedILi4ELi2ELi16ELb1ELb0EEEJSH_NS5_IJNSS_ISF_SC_EENSS_IS17_SC_EEEEESI_SJ_SI_SJ_NS1E_6fusion15FusionCallbacksIS1I_NS1M_17LinearCombinationISI_fSI_fLNS_15FloatRoundStyleE2EEESH_S1L_JEEENS4_5SM1004TMEM4LOAD26SM100_TMEM_LOAD_16dp128b8xENS4_13SM90_TMA_LOADES1B_NS4_17SM75_U32x4_LDSM_NENS4_14SM90_TMA_STOREES1B_NS4_17SM90_U32x4_STSM_NENS4_39AutoVectorizingCopyWithAssumedAlignmentILi128EEEEEEvvEEEEvNT_6ParamsE,"aw",@nobits
	.sectionflags	@""
	.align	16
	.zero		1024


//--------------------- .nv.shared.reserved.0     --------------------------
	.section	.nv.shared.reserved.0,"aw",@nobits
	.weak		__nv_reservedSMEM_offset_0_alias
	.size		__nv_reservedSMEM_offset_0_alias, 0, 64
	.other		__nv_reservedSMEM_offset_0_alias,@"STO_CUDA_RESERVED_SHARED STV_DEFAULT"
__nv_reservedSMEM_offset_0_alias:
	.zero		0
.nv.shared.reserved.0:
	.zero		64
	.weak		__nv_reservedSMEM_tcgen05_partition
	.type		__nv_reservedSMEM_tcgen05_partition,@object
	.size		__nv_reservedSMEM_tcgen05_partition,(.L_0 - __nv_reservedSMEM_tcgen05_partition)
__nv_reservedSMEM_tcgen05_partition:
	.zero		32
.L_0:


//--------------------- .nv.global                --------------------------
	.section	.nv.global,"aw",@nobits
.nv.global:
	.type		_ZN40_INTERNAL_6a487d80_4_k_cu_3d61e85b_340674cute1_E,@object
	.size		_ZN40_INTERNAL_6a487d80_4_k_cu_3d61e85b_340674cute1_E,(_ZN40_INTERNAL_6a487d80_4_k_cu_3d61e85b_340674cuda3std3__45__cpo6cbeginE - _ZN40_INTERNAL_6a487d80_4_k_cu_3d61e85b_340674cute1_E)
_ZN40_INTERNAL_6a487d80_4_k_cu_3d61e85b_340674cute1_E:
	.zero		1
	.type		_ZN40_INTERNAL_6a487d80_4_k_cu_3d61e85b_340674cuda3std3__45__cpo6cbeginE,@object
	.size		_ZN40_INTERNAL_6a487d80_4_k_cu_3d61e85b_340674cuda3std3__45__cpo6cbeginE,(_ZN40_INTERNAL_6a487d80_4_k_cu_3d61e85b_340674cuda3std3__48in_placeE - _ZN40_INTERNAL_6a487d80_4_k_cu_3d61e85b_340674cuda3std3__45__cpo6cbeginE)
_ZN40_INTERNAL_6a487d80_4_k_cu_3d61e85b_340674cuda3std3__45__cpo6cbeginE:
	.zero		1
	.type		_ZN40_INTERNAL_6a487d80_4_k_cu_3d61e85b_340674cuda3std3__48in_placeE,@object
	.size		_ZN40_INTERNAL_6a487d80_4_k_cu_3d61e85b_340674cuda3std3__48in_placeE,(_ZN40_INTERNAL_6a487d80_4_k_cu_3d61e85b_340674cuda3std6ranges3__45__cpo9iter_moveE - _ZN40_INTERNAL_6a487d80_4_k_cu_3d61e85b_340674cuda3std3__48in_placeE)
_ZN40_INTERNAL_6a487d80_4_k_cu_3d61e85b_340674cuda3std3__48in_placeE:
	.zero		1
	.type		_ZN40_INTERNAL_6a487d80_4_k_cu_3d61e85b_340674cuda3std6ranges3__45__cpo9iter_moveE,@object
	.size		_ZN40_INTERNAL_6a487d80_4_k_cu_3d61e85b_340674cuda3std6ranges3__45__cpo9iter_moveE,(_ZN40_INTERNAL_6a487d80_4_k_cu_3d61e85b_340674cuda3std3__45__cpo5beginE - _ZN40_INTERNAL_6a487d80_4_k_cu_3d61e85b_340674cuda3std6ranges3__45__cpo9iter_moveE)
_ZN40_INTERNAL_6a487d80_4_k_cu_3d61e85b_340674cuda3std6ranges3__45__cpo9iter_moveE:
	.zero		1
	.type		_ZN40_INTERNAL_6a487d80_4_k_cu_3d61e85b_340674cuda3std3__45__cpo5beginE,@object
	.size		_ZN40_INTERNAL_6a487d80_4_k_cu_3d61e85b_340674cuda3std3__45__cpo5beginE,(_ZN40_INTERNAL_6a487d80_4_k_cu_3d61e85b_340674cuda3std3__442_GLOBAL__N__6a487d80_4_k_cu_3d61e85b_340676ignoreE - _ZN40_INTERNAL_6a487d80_4_k_cu_3d61e85b_340674cuda3std3__45__cpo5beginE)
_ZN40_INTERNAL_6a487d80_4_k_cu_3d61e85b_340674cuda3std3__45__cpo5beginE:
	.zero		1
	.type		_ZN40_INTERNAL_6a487d80_4_k_cu_3d61e85b_340674cuda3std3__442_GLOBAL__N__6a487d80_4_k_cu_3d61e85b_340676ignoreE,@object
	.size		_ZN40_INTERNAL_6a487d80_4_k_cu_3d61e85b_340674cuda3std3__442_GLOBAL__N__6a487d80_4_k_cu_3d61e85b_340676ignoreE,(_ZN40_INTERNAL_6a487d80_4_k_cu_3d61e85b_340674cute7productE - _ZN40_INTERNAL_6a487d80_4_k_cu_3d61e85b_340674cuda3std3__442_GLOBAL__N__6a487d80_4_k_cu_3d61e85b_340676ignoreE)
_ZN40_INTERNAL_6a487d80_4_k_cu_3d61e85b_340674cuda3std3__442_GLOBAL__N__6a487d80_4_k_cu_3d61e85b_340676ignoreE:
	.zero		1
	.type		_ZN40_INTERNAL_6a487d80_4_k_cu_3d61e85b_340674cute7productE,@object
	.size		_ZN40_INTERNAL_6a487d80_4_k_cu_3d61e85b_340674cute7productE,(_ZN40_INTERNAL_6a487d80_4_k_cu_3d61e85b_340674cuda3std3__45__cpo3endE - _ZN40_INTERNAL_6a487d80_4_k_cu_3d61e85b_340674cute7productE)
_ZN40_INTERNAL_6a487d80_4_k_cu_3d61e85b_340674cute7productE:
	.zero		1
	.type		_ZN40_INTERNAL_6a487d80_4_k_cu_3d61e85b_340674cuda3std3__45__cpo3endE,@object
	.size		_ZN40_INTERNAL_6a487d80_4_k_cu_3d61e85b_340674cuda3std3__45__cpo3endE,(_ZN40_INTERNAL_6a487d80_4_k_cu_3d61e85b_340674cuda3std3__419piecewise_constructE - _ZN40_INTERNAL_6a487d80_4_k_cu_3d61e85b_340674cuda3std3__45__cpo3endE)
_ZN40_INTERNAL_6a487d80_4_k_cu_3d61e85b_340674cuda3std3__45__cpo3endE:
	.zero		1
	.type		_ZN40_INTERNAL_6a487d80_4_k_cu_3d61e85b_340674cuda3std3__419piecewise_constructE,@object
	.size		_ZN40_INTERNAL_6a487d80_4_k_cu_3d61e85b_340674cuda3std3__419piecewise_constructE,(_ZN40_INTERNAL_6a487d80_4_k_cu_3d61e85b_340674cuda3std3__45__cpo4cendE - _ZN40_INTERNAL_6a487d80_4_k_cu_3d61e85b_340674cuda3std3__419piecewise_constructE)
_ZN40_INTERNAL_6a487d80_4_k_cu_3d61e85b_340674cuda3std3__419piecewise_constructE:
	.zero		1
	.type		_ZN40_INTERNAL_6a487d80_4_k_cu_3d61e85b_340674cuda3std3__45__cpo4cendE,@object
	.size		_ZN40_INTERNAL_6a487d80_4_k_cu_3d61e85b_340674cuda3std3__45__cpo4cendE,(_ZN40_INTERNAL_6a487d80_4_k_cu_3d61e85b_340674cuda3std6ranges3__45__cpo4swapE - _ZN40_INTERNAL_6a487d80_4_k_cu_3d61e85b_340674cuda3std3__45__cpo4cendE)
_ZN40_INTERNAL_6a487d80_4_k_cu_3d61e85b_340674cuda3std3__45__cpo4cendE:
	.zero		1
	.type		_ZN40_INTERNAL_6a487d80_4_k_cu_3d61e85b_340674cuda3std6ranges3__45__cpo4swapE,@object
	.size		_ZN40_INTERNAL_6a487d80_4_k_cu_3d61e85b_340674cuda3std6ranges3__45__cpo4swapE,(.L_10 - _ZN40_INTERNAL_6a487d80_4_k_cu_3d61e85b_340674cuda3std6ranges3__45__cpo4swapE)
_ZN40_INTERNAL_6a487d80_4_k_cu_3d61e85b_340674cuda3std6ranges3__45__cpo4swapE:
	.zero		1
.L_10:


//--------------------- .nv.constant0._ZN7cutlass13device_kernelINS_4gemm6kernel13GemmUniversalIN4cute5tupleIJiiiiEEENS1_10collective13CollectiveMmaINS1_35MainloopSm100TmaUmmaWarpSpecializedILi2ELi2ELi4ENS5_IJNS4_1CILi4EEESB_NSA_ILi1EEEEEEEENS5_IJNSA_ILi64EEENSA_ILi256EEESF_EEENS_10tfloat32_tENS5_IJlSC_lEEESI_SJ_NS4_8TiledMMAINS4_8MMA_AtomIJNS4_17SM100_MMA_TF32_SSISI_SI_fLi64ELi256ELNS4_4UMMA5MajorE0ELSO_0ELNSN_7ScaleInE0ELSP_0EEEEEENS4_6LayoutINS5_IJSC_SC_SC_EEENS5_IJNSA_ILi0EEESU_SU_EEEEENS5_IJNS4_10UnderscoreESX_SX_EEEEENS4_23SM90_TMA_LOAD_MULTICASTENS4_14ComposedLayoutINS4_7SwizzleILi3ELi4ELi3EEENS4_18smem_ptr_flag_bitsILi32EEENSS_INS5_IJNSA_ILi8EEENSA_ILi32EEEEEENS5_IJS17_SC_EEEEEEEvNS4_8identityES10_S1B_vS1C_EENS_8epilogue10collective18CollectiveEpilogueINS1E_23Sm100TmaWarpSpecializedILi4ELi2ELi16ELb1ELb0EEEJSH_NS5_IJNSS_ISF_SC_EENSS_IS17_SC_EEEEESI_SJ_SI_SJ_NS1E_6fusion15FusionCallbacksIS1I_NS1M_17LinearCombinationISI_fSI_fLNS_15FloatRoundStyleE2EEESH_S1L_JEEENS4_5SM1004TMEM4LOAD26SM100_TMEM_LOAD_16dp128b8xENS4_13SM90_TMA_LOADES1B_NS4_17SM75_U32x4_LDSM_NENS4_14SM90_TMA_STOREES1B_NS4_17SM90_U32x4_STSM_NENS4_39AutoVectorizingCopyWithAssumedAlignmentILi128EEEEEEvvEEEEvNT_6ParamsE --------------------------
	.section	.nv.constant0._ZN7cutlass13device_kernelINS_4gemm6kernel13GemmUniversalIN4cute5tupleIJiiiiEEENS1_10collective13CollectiveMmaINS1_35MainloopSm100TmaUmmaWarpSpecializedILi2ELi2ELi4ENS5_IJNS4_1CILi4EEESB_NSA_ILi1EEEEEEEENS5_IJNSA_ILi64EEENSA_ILi256EEESF_EEENS_10tfloat32_tENS5_IJlSC_lEEESI_SJ_NS4_8TiledMMAINS4_8MMA_AtomIJNS4_17SM100_MMA_TF32_SSISI_SI_fLi64ELi256ELNS4_4UMMA5MajorE0ELSO_0ELNSN_7ScaleInE0ELSP_0EEEEEENS4_6LayoutINS5_IJSC_SC_SC_EEENS5_IJNSA_ILi0EEESU_SU_EEEEENS5_IJNS4_10UnderscoreESX_SX_EEEEENS4_23SM90_TMA_LOAD_MULTICASTENS4_14ComposedLayoutINS4_7SwizzleILi3ELi4ELi3EEENS4_18smem_ptr_flag_bitsILi32EEENSS_INS5_IJNSA_ILi8EEENSA_ILi32EEEEEENS5_IJS17_SC_EEEEEEEvNS4_8identityES10_S1B_vS1C_EENS_8epilogue10collective18CollectiveEpilogueINS1E_23Sm100TmaWarpSpecializedILi4ELi2ELi16ELb1ELb0EEEJSH_NS5_IJNSS_ISF_SC_EENSS_IS17_SC_EEEEESI_SJ_SI_SJ_NS1E_6fusion15FusionCallbacksIS1I_NS1M_17LinearCombinationISI_fSI_fLNS_15FloatRoundStyleE2EEESH_S1L_JEEENS4_5SM1004TMEM4LOAD26SM100_TMEM_LOAD_16dp128b8xENS4_13SM90_TMA_LOADES1B_NS4_17SM75_U32x4_LDSM_NENS4_14SM90_TMA_STOREES1B_NS4_17SM90_U32x4_STSM_NENS4_39AutoVectorizingCopyWithAssumedAlignmentILi128EEEEEEvvEEEEvNT_6ParamsE,"a",@progbits
	.sectionflags	@""
	.align	4
.nv.constant0._ZN7cutlass13device_kernelINS_4gemm6kernel13GemmUniversalIN4cute5tupleIJiiiiEEENS1_10collective13CollectiveMmaINS1_35MainloopSm100TmaUmmaWarpSpecializedILi2ELi2ELi4ENS5_IJNS4_1CILi4EEESB_NSA_ILi1EEEEEEEENS5_IJNSA_ILi64EEENSA_ILi256EEESF_EEENS_10tfloat32_tENS5_IJlSC_lEEESI_SJ_NS4_8TiledMMAINS4_8MMA_AtomIJNS4_17SM100_MMA_TF32_SSISI_SI_fLi64ELi256ELNS4_4UMMA5MajorE0ELSO_0ELNSN_7ScaleInE0ELSP_0EEEEEENS4_6LayoutINS5_IJSC_SC_SC_EEENS5_IJNSA_ILi0EEESU_SU_EEEEENS5_IJNS4_10UnderscoreESX_SX_EEEEENS4_23SM90_TMA_LOAD_MULTICASTENS4_14ComposedLayoutINS4_7SwizzleILi3ELi4ELi3EEENS4_18smem_ptr_flag_bitsILi32EEENSS_INS5_IJNSA_ILi8EEENSA_ILi32EEEEEENS5_IJS17_SC_EEEEEEEvNS4_8identityES10_S1B_vS1C_EENS_8epilogue10collective18CollectiveEpilogueINS1E_23Sm100TmaWarpSpecializedILi4ELi2ELi16ELb1ELb0EEEJSH_NS5_IJNSS_ISF_SC_EENSS_IS17_SC_EEEEESI_SJ_SI_SJ_NS1E_6fusion15FusionCallbacksIS1I_NS1M_17LinearCombinationISI_fSI_fLNS_15FloatRoundStyleE2EEESH_S1L_JEEENS4_5SM1004TMEM4LOAD26SM100_TMEM_LOAD_16dp128b8xENS4_13SM90_TMA_LOADES1B_NS4_17SM75_U32x4_LDSM_NENS4_14SM90_TMA_STOREES1B_NS4_17SM90_U32x4_STSM_NENS4_39AutoVectorizingCopyWithAssumedAlignmentILi128EEEEEEvvEEEEvNT_6ParamsE:
	.zero		2944


//--------------------- SYMBOLS --------------------------

	.type		.nv.reservedSmem.offset0,@object
	.size		.nv.reservedSmem.offset0,0x4
	.type		.nv.reservedSmem.cap,@object
	.size		.nv.reservedSmem.cap,0x4
	.type		__assertfail,@function
